def matmul_kernel(
    a_ptr,
    b_ptr,
    c_ptr,
    M,
    N,
    K,
    stride_am,
    stride_ak,
    stride_bk,
    stride_bn,
    stride_cm,
    stride_cn,
    BLOCK_M: tl.constexpr,
    BLOCK_N: tl.constexpr,
    BLOCK_K: tl.constexpr,
    GROUP_M: tl.constexpr,
):
    pid = tl.program_id(axis=0)
    num_pid_m = tl.cdiv(M, BLOCK_M)
    num_pid_n = tl.cdiv(N, BLOCK_N)
    num_pid_in_group = GROUP_M * num_pid_n
    group_id = pid // num_pid_in_group
    first_pid_m = group_id * GROUP_M
    group_size_m = min(num_pid_m - first_pid_m, GROUP_M)
    pid_m = first_pid_m + ((pid % num_pid_in_group) % group_size_m)
    pid_n = (pid % num_pid_in_group) // group_size_m

    offs_am = (pid_m * BLOCK_M + tl.arange(0, BLOCK_M)) % M
    offs_bn = (pid_n * BLOCK_N + tl.arange(0, BLOCK_N)) % N
    offs_k = tl.arange(0, BLOCK_K)
    a_ptrs = a_ptr + offs_am[:, None] * stride_am + offs_k[None, :] * stride_ak
    b_ptrs = b_ptr + offs_k[:, None] * stride_bk + offs_bn[None, :] * stride_bn

    acc = tl.zeros((BLOCK_M, BLOCK_N), dtype=tl.float32)
    for kk in range(0, tl.cdiv(K, BLOCK_K)):
        a = tl.load(a_ptrs, mask=offs_k[None, :] < K - kk * BLOCK_K, other=0.0)
        b = tl.load(b_ptrs, mask=offs_k[:, None] < K - kk * BLOCK_K, other=0.0)
        acc = tl.dot(a, b, acc)
        a_ptrs += BLOCK_K * stride_ak
        b_ptrs += BLOCK_K * stride_bk

    c = acc.to(c_ptr.dtype.element_ty)
    offs_cm = pid_m * BLOCK_M + tl.arange(0, BLOCK_M)
    offs_cn = pid_n * BLOCK_N + tl.arange(0, BLOCK_N)
    c_ptrs = c_ptr + offs_cm[:, None] * stride_cm + offs_cn[None, :] * stride_cn
    mask = (offs_cm[:, None] < M) & (offs_cn[None, :] < N)
    tl.store(c_ptrs, c, mask=mask)

# config = {"BLOCK_K": 64, "BLOCK_M": 512, "BLOCK_N": 64, "GROUP_M": 8, "arch": "sm_90", "dtype": "fp8e4m3", "num_ctas": 4, "num_stages": 3, "num_warps": 4}
# arch = sm_90


// ===== COMPILED SASS (sm_90a) =====

	.target	sm_90a

	.elftype	@"ET_EXEC"


//--------------------- .note.nv.tkinfo           --------------------------
	.section	.note.nv.tkinfo,"",@"SHT_NOTE"
	.sectionflags	@"SHF_NOTE_NV_TKINFO"
	.tkinfo
        /*0018*/ 	.word	0x00000002
        /*0030*/ 	.string	""
        /*0030*/ 	.string	"ptxas"
        /*0030*/ 	.string	"Cuda compilation tools, release 13.0, V13.0.88"
        /*0030*/ 	.string	"Build cuda_13.0.r13.0/compiler.36424714_0"
        /*0030*/ 	.string	"-v  -suppress-debug-info  -lineinfo  -arch sm_90a "



//--------------------- .note.nv.cuinfo           --------------------------
	.section	.note.nv.cuinfo,"",@"SHT_NOTE"
	.sectionflags	@"SHF_NOTE_NV_CUINFO"
        /*0018*/ 	.short	0x0002
        /*001a*/ 	.short	0x005a
        /*001c*/ 	.short	0x0082
	.zero		2


//--------------------- .nv.info                  --------------------------
	.section	.nv.info,"",@"SHT_CUDA_INFO"
	.align	4


	//----- nvinfo : EIATTR_REGCOUNT
	.align		4
        /*0000*/ 	.byte	0x04, 0x2f
        /*0002*/ 	.short	(.L_1 - .L_0)
	.align		4
.L_0:
        /*0004*/ 	.word	index@(matmul_kernel)
        /*0008*/ 	.word	0x000000fe


	//----- nvinfo : EIATTR_FRAME_SIZE
	.align		4
.L_1:
        /*000c*/ 	.byte	0x04, 0x11
        /*000e*/ 	.short	(.L_3 - .L_2)
	.align		4
.L_2:
        /*0010*/ 	.word	index@(matmul_kernel)
        /*0014*/ 	.word	0x00000000


	//----- nvinfo : EIATTR_MIN_STACK_SIZE
	.align		4
.L_3:
        /*0018*/ 	.byte	0x04, 0x12
        /*001a*/ 	.short	(.L_5 - .L_4)
	.align		4
.L_4:
        /*001c*/ 	.word	index@(matmul_kernel)
        /*0020*/ 	.word	0x00000000
.L_5:


//--------------------- .nv.compat                --------------------------
	.section	.nv.compat,"",@"SHT_CUDA_COMPAT_INFO"
	.align	4
        /*0000*/ 	.byte	0x02, 0x09, 0x01, 0x00, 0x02, 0x02, 0x04, 0x00, 0x02, 0x05, 0x05, 0x00, 0x03, 0x07, 0x01, 0x01
        /*0010*/ 	.byte	0x02, 0x03, 0x00, 0x00, 0x02, 0x06, 0x01, 0x00, 0x04, 0x0b, 0x08, 0x00, 0x00, 0x00, 0x00, 0x00
        /*0020*/ 	.byte	0x00, 0x00, 0x00, 0x00


//--------------------- .nv.info.matmul_kernel    --------------------------
	.section	.nv.info.matmul_kernel,"",@"SHT_CUDA_INFO"
	.sectionflags	@""
	.align	4


	//----- nvinfo : EIATTR_CUDA_API_VERSION
	.align		4
        /*0000*/ 	.byte	0x04, 0x37
        /*0002*/ 	.short	(.L_7 - .L_6)
.L_6:
        /*0004*/ 	.word	0x00000082


	//----- nvinfo : EIATTR_KPARAM_INFO
	.align		4
.L_7:
        /*0008*/ 	.byte	0x04, 0x17
        /*000a*/ 	.short	(.L_9 - .L_8)
.L_8:
        /*000c*/ 	.word	0x00000000
        /*0010*/ 	.short	0x000d
        /*0012*/ 	.short	0x0048
        /*0014*/ 	.byte	0x00, 0xf4, 0x21, 0x00


	//----- nvinfo : EIATTR_KPARAM_INFO
	.align		4
.L_9:
        /*0018*/ 	.byte	0x04, 0x17
        /*001a*/ 	.short	(.L_11 - .L_10)
.L_10:
        /*001c*/ 	.word	0x00000000
        /*0020*/ 	.short	0x000c
        /*0022*/ 	.short	0x0040
        /*0024*/ 	.byte	0x00, 0xf4, 0x21, 0x00


	//----- nvinfo : EIATTR_KPARAM_INFO
	.align		4
.L_11:
        /*0028*/ 	.byte	0x04, 0x17
        /*002a*/ 	.short	(.L_13 - .L_12)
.L_12:
        /*002c*/ 	.word	0x00000000
        /*0030*/ 	.short	0x000b
        /*0032*/ 	.short	0x0038
        /*0034*/ 	.byte	0x00, 0xf0, 0x11, 0x00


	//----- nvinfo : EIATTR_KPARAM_INFO
	.align		4
.L_13:
        /*0038*/ 	.byte	0x04, 0x17
        /*003a*/ 	.short	(.L_15 - .L_14)
.L_14:
        /*003c*/ 	.word	0x00000000
        /*0040*/ 	.short	0x000a
        /*0042*/ 	.short	0x0034
        /*0044*/ 	.byte	0x00, 0xf0, 0x11, 0x00


	//----- nvinfo : EIATTR_KPARAM_INFO
	.align		4
.L_15:
        /*0048*/ 	.byte	0x04, 0x17
        /*004a*/ 	.short	(.L_17 - .L_16)
.L_16:
        /*004c*/ 	.word	0x00000000
        /*0050*/ 	.short	0x0009
        /*0052*/ 	.short	0x0030
        /*0054*/ 	.byte	0x00, 0xf0, 0x11, 0x00


	//----- nvinfo : EIATTR_KPARAM_INFO
	.align		4
.L_17:
        /*0058*/ 	.byte	0x04, 0x17
        /*005a*/ 	.short	(.L_19 - .L_18)
.L_18:
        /*005c*/ 	.word	0x00000000
        /*0060*/ 	.short	0x0008
        /*0062*/ 	.short	0x002c
        /*0064*/ 	.byte	0x00, 0xf0, 0x11, 0x00


	//----- nvinfo : EIATTR_KPARAM_INFO
	.align		4
.L_19:
        /*0068*/ 	.byte	0x04, 0x17
        /*006a*/ 	.short	(.L_21 - .L_20)
.L_20:
        /*006c*/ 	.word	0x00000000
        /*0070*/ 	.short	0x0007
        /*0072*/ 	.short	0x0028
        /*0074*/ 	.byte	0x00, 0xf0, 0x11, 0x00


	//----- nvinfo : EIATTR_KPARAM_INFO
	.align		4
.L_21:
        /*0078*/ 	.byte	0x04, 0x17
        /*007a*/ 	.short	(.L_23 - .L_22)
.L_22:
        /*007c*/ 	.word	0x00000000
        /*0080*/ 	.short	0x0006
        /*0082*/ 	.short	0x0024
        /*0084*/ 	.byte	0x00, 0xf0, 0x11, 0x00


	//----- nvinfo : EIATTR_KPARAM_INFO
	.align		4
.L_23:
        /*0088*/ 	.byte	0x04, 0x17
        /*008a*/ 	.short	(.L_25 - .L_24)
.L_24:
        /*008c*/ 	.word	0x00000000
        /*0090*/ 	.short	0x0005
        /*0092*/ 	.short	0x0020
        /*0094*/ 	.byte	0x00, 0xf0, 0x11, 0x00


	//----- nvinfo : EIATTR_KPARAM_INFO
	.align		4
.L_25:
        /*0098*/ 	.byte	0x04, 0x17
        /*009a*/ 	.short	(.L_27 - .L_26)
.L_26:
        /*009c*/ 	.word	0x00000000
        /*00a0*/ 	.short	0x0004
        /*00a2*/ 	.short	0x001c
        /*00a4*/ 	.byte	0x00, 0xf0, 0x11, 0x00


	//----- nvinfo : EIATTR_KPARAM_INFO
	.align		4
.L_27:
        /*00a8*/ 	.byte	0x04, 0x17
        /*00aa*/ 	.short	(.L_29 - .L_28)
.L_28:
        /*00ac*/ 	.word	0x00000000
        /*00b0*/ 	.short	0x0003
        /*00b2*/ 	.short	0x0018
        /*00b4*/ 	.byte	0x00, 0xf0, 0x11, 0x00


	//----- nvinfo : EIATTR_KPARAM_INFO
	.align		4
.L_29:
        /*00b8*/ 	.byte	0x04, 0x17
        /*00ba*/ 	.short	(.L_31 - .L_30)
.L_30:
        /*00bc*/ 	.word	0x00000000
        /*00c0*/ 	.short	0x0002
        /*00c2*/ 	.short	0x0010
        /*00c4*/ 	.byte	0x00, 0xf4, 0x21, 0x00


	//----- nvinfo : EIATTR_KPARAM_INFO
	.align		4
.L_31:
        /*00c8*/ 	.byte	0x04, 0x17
        /*00ca*/ 	.short	(.L_33 - .L_32)
.L_32:
        /*00cc*/ 	.word	0x00000000
        /*00d0*/ 	.short	0x0001
        /*00d2*/ 	.short	0x0008
        /*00d4*/ 	.byte	0x00, 0xf4, 0x21, 0x00


	//----- nvinfo : EIATTR_KPARAM_INFO
	.align		4
.L_33:
        /*00d8*/ 	.byte	0x04, 0x17
        /*00da*/ 	.short	(.L_35 - .L_34)
.L_34:
        /*00dc*/ 	.word	0x00000000
        /*00e0*/ 	.short	0x0000
        /*00e2*/ 	.short	0x0000
        /*00e4*/ 	.byte	0x00, 0xf4, 0x21, 0x00


	//----- nvinfo : EIATTR_EXPLICIT_CLUSTER
	.align		4
.L_35:
        /*00e8*/ 	.byte	0x01, 0x3e
	.zero		2


	//----- nvinfo : EIATTR_CTA_PER_CLUSTER
	.align		4
        /*00ec*/ 	.byte	0x04, 0x3d
        /*00ee*/ 	.short	(.L_37 - .L_36)
.L_36:
        /*00f0*/ 	.word	0x00000004
        /*00f4*/ 	.word	0x00000001
        /*00f8*/ 	.word	0x00000001


	//----- nvinfo : EIATTR_SPARSE_MMA_MASK
	.align		4
.L_37:
        /*00fc*/ 	.byte	0x03, 0x50
        /*00fe*/ 	.short	0x0000


	//----- nvinfo : EIATTR_MAXREG_COUNT
	.align		4
        /*0100*/ 	.byte	0x03, 0x1b
        /*0102*/ 	.short	0x00ff


	//----- nvinfo : EIATTR_NUM_BARRIERS
	.align		4
        /*0104*/ 	.byte	0x02, 0x4c
        /*0106*/ 	.byte	0x01
	.zero		1


	//----- nvinfo : EIATTR_MERCURY_ISA_VERSION
	.align		4
        /*0108*/ 	.byte	0x03, 0x5f
        /*010a*/ 	.short	0x0101


	//----- nvinfo : EIATTR_EXIT_INSTR_OFFSETS
	.align		4
        /*010c*/ 	.byte	0x04, 0x1c
        /*010e*/ 	.short	(.L_39 - .L_38)


	//   ....[0]....
.L_38:
        /*0110*/ 	.word	0x00007f40


	//   ....[1]....
        /*0114*/ 	.word	0x00007f60


	//----- nvinfo : EIATTR_REQNTID
	.align		4
.L_39:
        /*0118*/ 	.byte	0x04, 0x10
        /*011a*/ 	.short	(.L_41 - .L_40)
.L_40:
        /*011c*/ 	.word	0x00000080
        /*0120*/ 	.word	0x00000001
        /*0124*/ 	.word	0x00000001


	//----- nvinfo : EIATTR_CBANK_PARAM_SIZE
	.align		4
.L_41:
        /*0128*/ 	.byte	0x03, 0x19
        /*012a*/ 	.short	0x0050


	//----- nvinfo : EIATTR_PARAM_CBANK
	.align		4
        /*012c*/ 	.byte	0x04, 0x0a
        /*012e*/ 	.short	(.L_43 - .L_42)
	.align		4
.L_42:
        /*0130*/ 	.word	index@(.nv.constant0.matmul_kernel)
        /*0134*/ 	.short	0x0210
        /*0136*/ 	.short	0x0050


	//----- nvinfo : EIATTR_SW_WAR
	.align		4
.L_43:
        /*0138*/ 	.byte	0x04, 0x36
        /*013a*/ 	.short	(.L_45 - .L_44)
.L_44:
        /*013c*/ 	.word	0x00000008
.L_45:


//--------------------- .nv.callgraph             --------------------------
	.section	.nv.callgraph,"",@"SHT_CUDA_CALLGRAPH"
	.align	4
	.sectionentsize	8
	.align		4
        /*0000*/ 	.word	0x00000000
	.align		4
        /*0004*/ 	.word	0xffffffff
	.align		4
        /*0008*/ 	.word	0x00000000
	.align		4
        /*000c*/ 	.word	0xfffffffe
	.align		4
        /*0010*/ 	.word	0x00000000
	.align		4
        /*0014*/ 	.word	0xfffffffd
	.align		4
        /*0018*/ 	.word	0x00000000
	.align		4
        /*001c*/ 	.word	0xfffffffc


//--------------------- .text.matmul_kernel       --------------------------
	.section	.text.matmul_kernel,"ax",@progbits
	.align	128
        .global         matmul_kernel
        .type           matmul_kernel,@function
        .size           matmul_kernel,(.L_x_4 - matmul_kernel)
        .other          matmul_kernel,@"STO_CUDA_ENTRY STV_DEFAULT"
matmul_kernel:
.text.matmul_kernel:
[----:B------:R-:W-:Y:S08]  /*0000*/  LDC R1, c[0x0][0x28] ;  /* 0x00000a00ff017b82 */ /* 0x000ff00000000800 */
[----:B------:R-:W0:Y:S01]  /*0010*/  LDC.64 R12, c[0x0][0x228] ;  /* 0x00008a00ff0c7b82 */ /* 0x000e220000000a00 */
[----:B------:R-:W-:Y:S01]  /*0020*/  ULDC UR7, c[0x0][0x230] ;  /* 0x00008c0000077ab9 */ /* 0x000fe20000000800 */
[----:B------:R-:W-:Y:S01]  /*0030*/  UMOV UR6, 0x400 ;  /* 0x0000040000067882 */ /* 0x000fe20000000000 */
[----:B------:R-:W-:Y:S01]  /*0040*/  IMAD.U32 R18, RZ, RZ, UR7 ;  /* 0x00000007ff127e24 */ /* 0x000fe2000f8e00ff */
[----:B------:R-:W-:-:S04]  /*0050*/  ULDC.64 UR14, c[0x0][0x208] ;  /* 0x00008200000e7ab9 */ /* 0x000fc80000000a00 */
[----:B------:R-:W1:Y:S08]  /*0060*/  S2UR UR4, SR_CTAID.X ;  /* 0x00000000000479c3 */ /* 0x000e700000002500 */
[----:B------:R-:W2:Y:S01]  /*0070*/  LDC R20, c[0x0][0x230] ;  /* 0x00008c00ff147b82 */ /* 0x000ea20000000800 */
[----:B0-----:R-:W-:-:S07]  /*0080*/  VIADD R0, R13, 0x3f ;  /* 0x0000003f0d007836 */ /* 0x001fce0000000000 */
[----:B------:R-:W0:Y:S01]  /*0090*/  S2UR UR12, SR_CgaCtaId ;  /* 0x00000000000c79c3 */ /* 0x000e220000008800 */
[----:B------:R-:W-:Y:S02]  /*00a0*/  SHF.R.S32.HI R3, RZ, 0x1f, R0 ;  /* 0x0000001fff037819 */ /* 0x000fe40000011400 */
[----:B-1----:R-:W-:Y:S01]  /*00b0*/  I2FP.F32.U32 R5, UR4 ;  /* 0x0000000400057c45 */ /* 0x002fe20008201000 */
[----:B------:R-:W-:Y:S01]  /*00c0*/  ULDC UR4, c[0x0][0x150] ;  /* 0x0000540000047ab9 */ /* 0x000fe20000000800 */
[----:B------:R-:W-:-:S03]  /*00d0*/  LEA.HI R3, R3, R0, RZ, 0x6 ;  /* 0x0000000003037211 */ /* 0x000fc600078f30ff */
[----:B------:R-:W-:Y:S01]  /*00e0*/  FMUL R5, R5, UR4 ;  /* 0x0000000405057c20 */ /* 0x000fe20008400000 */
[----:B------:R-:W-:Y:S01]  /*00f0*/  SHF.R.S32.HI R3, RZ, 0x6, R3 ;  /* 0x00000006ff037819 */ /* 0x000fe20000011403 */
[----:B--2---:R-:W-:-:S04]  /*0100*/  VIADD R20, R20, 0x3f ;  /* 0x0000003f14147836 */ /* 0x004fc80000000000 */
[----:B------:R-:W-:Y:S01]  /*0110*/  IMAD.SHL.U32 R4, R3, 0x8, RZ ;  /* 0x0000000803047824 */ /* 0x000fe200078e00ff */
[----:B------:R-:W1:Y:S04]  /*0120*/  F2I.U32.TRUNC.NTZ R5, R5 ;  /* 0x0000000500057305 */ /* 0x000e68000020f000 */
[----:B------:R-:W-:Y:S01]  /*0130*/  IABS R7, R4 ;  /* 0x0000000400077213 */ /* 0x000fe20000000000 */
[----:B0-----:R-:W-:Y:S02]  /*0140*/  USHF.L.U32 UR5, UR12, 0x7, URZ ;  /* 0x000000070c057899 */ /* 0x001fe4000800063f */
[----:B------:R-:W-:Y:S01]  /*0150*/  ULEA UR12, UR12, UR6, 0x18 ;  /* 0x000000060c0c7291 */ /* 0x000fe2000f8ec03f */
[----:B------:R-:W0:Y:S01]  /*0160*/  I2F.RP R0, R7 ;  /* 0x0000000700007306 */ /* 0x000e220000209400 */
[----:B------:R-:W-:Y:S01]  /*0170*/  ULOP3.LUT UR5, UR5, 0x180, URZ, 0xc0, !UPT ;  /* 0x0000018005057892 */ /* 0x000fe2000f8ec03f */
[----:B-1----:R-:W-:-:S06]  /*0180*/  IABS R11, R5 ;  /* 0x00000005000b7213 */ /* 0x002fcc0000000000 */
[----:B0-----:R-:W0:Y:S02]  /*0190*/  MUFU.RCP R0, R0 ;  /* 0x0000000000007308 */ /* 0x001e240000001000 */
[----:B0-----:R-:W-:Y:S01]  /*01a0*/  VIADD R2, R0, 0xffffffe ;  /* 0x0ffffffe00027836 */ /* 0x001fe20000000000 */
[----:B------:R-:W-:-:S05]  /*01b0*/  IABS R0, R4 ;  /* 0x0000000400007213 */ /* 0x000fca0000000000 */
[----:B------:R0:W1:Y:S01]  /*01c0*/  F2I.FTZ.U32.TRUNC.NTZ R3, R2 ;  /* 0x0000000200037305 */ /* 0x000062000021f000 */
[----:B------:R-:W-:Y:S02]  /*01d0*/  IMAD.MOV R0, RZ, RZ, -R0 ;  /* 0x000000ffff007224 */ /* 0x000fe400078e0a00 */
[----:B0-----:R-:W-:Y:S02]  /*01e0*/  IMAD.MOV.U32 R2, RZ, RZ, RZ ;  /* 0x000000ffff027224 */ /* 0x001fe400078e00ff */
[----:B-1----:R-:W-:-:S04]  /*01f0*/  IMAD.MOV R6, RZ, RZ, -R3 ;  /* 0x000000ffff067224 */ /* 0x002fc800078e0a03 */
[----:B------:R-:W-:-:S04]  /*0200*/  IMAD R9, R6, R7, RZ ;  /* 0x0000000706097224 */ /* 0x000fc800078e02ff */
[----:B------:R-:W-:-:S06]  /*0210*/  IMAD.HI.U32 R2, R3, R9, R2 ;  /* 0x0000000903027227 */ /* 0x000fcc00078e0002 */
[----:B------:R-:W-:-:S04]  /*0220*/  IMAD.HI.U32 R2, R2, R11, RZ ;  /* 0x0000000b02027227 */ /* 0x000fc800078e00ff */
[----:B------:R-:W-:-:S05]  /*0230*/  IMAD R0, R2, R0, R11 ;  /* 0x0000000002007224 */ /* 0x000fca00078e020b */
[----:B------:R-:W-:-:S13]  /*0240*/  ISETP.GT.U32.AND P1, PT, R7, R0, PT ;  /* 0x000000000700720c */ /* 0x000fda0003f24070 */
[----:B------:R-:W-:Y:S02]  /*0250*/  @!P1 IMAD.IADD R0, R0, 0x1, -R7 ;  /* 0x0000000100009824 */ /* 0x000fe400078e0a07 */
[----:B------:R-:W-:Y:S01]  /*0260*/  @!P1 VIADD R2, R2, 0x1 ;  /* 0x0000000102029836 */ /* 0x000fe20000000000 */
[----:B------:R-:W-:Y:S02]  /*0270*/  ISETP.NE.AND P1, PT, R4, RZ, PT ;  /* 0x000000ff0400720c */ /* 0x000fe40003f25270 */
[----:B------:R-:W-:Y:S02]  /*0280*/  ISETP.GE.U32.AND P0, PT, R0, R7, PT ;  /* 0x000000070000720c */ /* 0x000fe40003f06070 */
[----:B------:R-:W-:-:S04]  /*0290*/  LOP3.LUT R0, R5, R4, RZ, 0x3c, !PT ;  /* 0x0000000405007212 */ /* 0x000fc800078e3cff */
[----:B------:R-:W-:Y:S01]  /*02a0*/  ISETP.GE.AND P2, PT, R0, RZ, PT ;  /* 0x000000ff0000720c */ /* 0x000fe20003f46270 */
[----:B------:R-:W-:-:S05]  /*02b0*/  VIADD R0, R12, 0x1ff ;  /* 0x000001ff0c007836 */ /* 0x000fca0000000000 */
[----:B------:R-:W-:Y:S01]  /*02c0*/  SHF.R.S32.HI R3, RZ, 0x1f, R0 ;  /* 0x0000001fff037819 */ /* 0x000fe20000011400 */
[----:B------:R-:W-:-:S03]  /*02d0*/  @P0 VIADD R2, R2, 0x1 ;  /* 0x0000000102020836 */ /* 0x000fc60000000000 */
[----:B------:R-:W-:-:S03]  /*02e0*/  LEA.HI R3, R3, R0, RZ, 0x9 ;  /* 0x0000000003037211 */ /* 0x000fc600078f48ff */
[----:B------:R-:W-:Y:S01]  /*02f0*/  @!P2 IMAD.MOV R2, RZ, RZ, -R2 ;  /* 0x000000ffff02a224 */ /* 0x000fe200078e0a02 */
[----:B------:R-:W-:-:S05]  /*0300*/  @!P1 LOP3.LUT R2, RZ, R4, RZ, 0x33, !PT ;  /* 0x00000004ff029212 */ /* 0x000fca00078e33ff */
[----:B------:R-:W-:Y:S02]  /*0310*/  IMAD.SHL.U32 R6, R2, 0x8, RZ ;  /* 0x0000000802067824 */ /* 0x000fe400078e00ff */
[----:B------:R-:W-:-:S03]  /*0320*/  IMAD.MOV R2, RZ, RZ, -R2 ;  /* 0x000000ffff027224 */ /* 0x000fc600078e0a02 */
[----:B------:R-:W-:Y:S01]  /*0330*/  LEA.HI.SX32 R3, R3, -R6, 0x17 ;  /* 0x8000000603037211 */ /* 0x000fe200078fbaff */
[----:B------:R-:W-:-:S03]  /*0340*/  IMAD R4, R4, R2, R5 ;  /* 0x0000000204047224 */ /* 0x000fc600078e0205 */
[----:B------:R-:W-:Y:S02]  /*0350*/  VIMNMX R11, R3, 0x8, PT ;  /* 0x00000008030b7848 */ /* 0x000fe40003fe0100 */
[----:B------:R-:W-:Y:S02]  /*0360*/  IABS R9, R4 ;  /* 0x0000000400097213 */ /* 0x000fe40000000000 */
[----:B------:R-:W-:-:S04]  /*0370*/  IABS R7, R11 ;  /* 0x0000000b00077213 */ /* 0x000fc80000000000 */
[----:B------:R-:W0:Y:S08]  /*0380*/  I2F.RP R0, R7 ;  /* 0x0000000700007306 */ /* 0x000e300000209400 */
[----:B0-----:R-:W0:Y:S02]  /*0390*/  MUFU.RCP R0, R0 ;  /* 0x0000000000007308 */ /* 0x001e240000001000 */
[----:B0-----:R-:W-:-:S06]  /*03a0*/  VIADD R3, R0, 0xffffffe ;  /* 0x0ffffffe00037836 */ /* 0x001fcc0000000000 */
[----:B------:R-:W0:Y:S02]  /*03b0*/  F2I.FTZ.U32.TRUNC.NTZ R3, R3 ;  /* 0x0000000300037305 */ /* 0x000e24000021f000 */
[----:B0-----:R-:W-:-:S04]  /*03c0*/  IMAD.MOV R8, RZ, RZ, -R3 ;  /* 0x000000ffff087224 */ /* 0x001fc800078e0a03 */
[----:B------:R-:W-:Y:S01]  /*03d0*/  IMAD.MOV.U32 R2, RZ, RZ, R8 ;  /* 0x000000ffff027224 */ /* 0x000fe200078e0008 */
[----:B------:R-:W-:-:S03]  /*03e0*/  IABS R8, R11 ;  /* 0x0000000b00087213 */ /* 0x000fc60000000000 */
[----:B------:R-:W-:Y:S02]  /*03f0*/  IMAD R5, R2, R7, RZ ;  /* 0x0000000702057224 */ /* 0x000fe400078e02ff */
[----:B------:R-:W-:Y:S02]  /*0400*/  IMAD.MOV.U32 R2, RZ, RZ, RZ ;  /* 0x000000ffff027224 */ /* 0x000fe400078e00ff */
[----:B------:R-:W-:Y:S02]  /*0410*/  IMAD.MOV R0, RZ, RZ, -R8 ;  /* 0x000000ffff007224 */ /* 0x000fe400078e0a08 */
        /* <DEDUP_REMOVED lines=9> */
[----:B------:R-:W-:Y:S02]  /*04b0*/  ISETP.GE.AND P2, PT, R0, RZ, PT ;  /* 0x000000ff0000720c */ /* 0x000fe40003f46270 */
[----:B------:R-:W0:Y:S05]  /*04c0*/  S2R R0, SR_TID.X ;  /* 0x0000000000007919 */ /* 0x000e2a0000002100 */
[----:B------:R-:W-:Y:S01]  /*04d0*/  @P0 VIADD R2, R2, 0x1 ;  /* 0x0000000102020836 */ /* 0x000fe20000000000 */
[----:B------:R-:W-:-:S03]  /*04e0*/  ISETP.GT.AND P0, PT, R20, 0x3f, PT ;  /* 0x0000003f1400780c */ /* 0x000fc60003f04270 */
[----:B------:R-:W-:-:S04]  /*04f0*/  IMAD.MOV.U32 R5, RZ, RZ, R2 ;  /* 0x000000ffff057224 */ /* 0x000fc800078e0002 */
[----:B------:R-:W-:Y:S01]  /*0500*/  @!P2 IMAD.MOV R5, RZ, RZ, -R5 ;  /* 0x000000ffff05a224 */ /* 0x000fe200078e0a05 */
[----:B------:R-:W-:-:S05]  /*0510*/  @!P1 LOP3.LUT R5, RZ, R11, RZ, 0x33, !PT ;  /* 0x0000000bff059212 */ /* 0x000fca00078e33ff */
[----:B------:R-:W-:Y:S02]  /*0520*/  IMAD.MOV R2, RZ, RZ, -R5 ;  /* 0x000000ffff027224 */ /* 0x000fe400078e0a05 */
[----:B------:R-:W-:Y:S02]  /*0530*/  IMAD.SHL.U32 R5, R5, 0x40, RZ ;  /* 0x0000004005057824 */ /* 0x000fe400078e00ff */
[----:B------:R-:W-:-:S04]  /*0540*/  IMAD R2, R11, R2, R4 ;  /* 0x000000020b027224 */ /* 0x000fc800078e0204 */
[----:B------:R-:W-:-:S05]  /*0550*/  IMAD.IADD R2, R6, 0x1, R2 ;  /* 0x0000000106027824 */ /* 0x000fca00078e0202 */
[----:B------:R-:W-:Y:S02]  /*0560*/  R2UR UR4, R2 ;  /* 0x00000000020472ca */ /* 0x000fe400000e0000 */
[----:B0-----:R-:W-:-:S11]  /*0570*/  LOP3.LUT R2, R0, 0x7f, RZ, 0xc0, !PT ;  /* 0x0000007f00027812 */ /* 0x001fd600078ec0ff */
[----:B------:R-:W-:-:S06]  /*0580*/  ULEA UR4, UR4, UR5, 0x9 ;  /* 0x0000000504047291 */ /* 0x000fcc000f8e483f */
[----:B------:R-:W-:Y:S01]  /*0590*/  VIADD R4, R2, UR4 ;  /* 0x0000000402047c36 */ /* 0x000fe20008000000 */
[----:B------:R-:W-:Y:S06]  /*05a0*/  @P0 BRA `(.L_x_0) ;  /* 0x0000000000880947 */ /* 0x000fec0003800000 */
[----:B------:R-:W-:Y:S01]  /*05b0*/  IMAD.SHL.U32 R6, R0, 0x8, RZ ;  /* 0x0000000800067824 */ /* 0x000fe200078e00ff */
[----:B------:R-:W-:Y:S02]  /*05c0*/  CS2R R56, SRZ ;  /* 0x0000000000387805 */ /* 0x000fe4000001ff00 */
[----:B------:R-:W-:Y:S02]  /*05d0*/  CS2R R58, SRZ ;  /* 0x00000000003a7805 */ /* 0x000fe4000001ff00 */
[----:B------:R-:W-:Y:S02]  /*05e0*/  CS2R R60, SRZ ;  /* 0x00000000003c7805 */ /* 0x000fe4000001ff00 */
[----:B------:R-:W-:Y:S02]  /*05f0*/  CS2R R62, SRZ ;  /* 0x00000000003e7805 */ /* 0x000fe4000001ff00 */
[----:B------:R-:W-:Y:S02]  /*0600*/  CS2R R64, SRZ ;  /* 0x0000000000407805 */ /* 0x000fe4000001ff00 */
[----:B------:R-:W-:-:S02]  /*0610*/  CS2R R66, SRZ ;  /* 0x0000000000427805 */ /* 0x000fc4000001ff00 */
        /* <DEDUP_REMOVED lines=25> */
[----:B------:R-:W-:Y:S01]  /*07b0*/  CS2R R54, SRZ ;  /* 0x0000000000367805 */ /* 0x000fe2000001ff00 */
[----:B------:R-:W-:Y:S06]  /*07c0*/  BRA `(.L_x_1) ;  /* 0x0000005400a47947 */ /* 0x000fec0003800000 */
.L_x_0:
[----:B------:R-:W-:Y:S01]  /*07d0*/  IABS R15, R12 ;  /* 0x0000000c000f7213 */ /* 0x000fe20000000000 */
[----:B------:R-:W-:Y:S01]  /*07e0*/  ULDC UR4, c[0x0][0x234] ;  /* 0x00008d0000047ab9 */ /* 0x000fe20000000800 */
[----:B------:R-:W-:Y:S01]  /*07f0*/  IABS R3, R13 ;  /* 0x0000000d00037213 */ /* 0x000fe20000000000 */
[----:B------:R-:W-:Y:S01]  /*0800*/  ULDC.64 UR6, c[0x0][0x210] ;  /* 0x0000840000067ab9 */ /* 0x000fe20000000a00 */
[----:B------:R-:W0:Y:S01]  /*0810*/  I2F.RP R10, R15 ;  /* 0x0000000f000a7306 */ /* 0x000e220000209400 */
[----:B------:R-:W-:Y:S01]  /*0820*/  ISETP.GE.AND P6, PT, R4, RZ, PT ;  /* 0x000000ff0400720c */ /* 0x000fe20003fc6270 */
[----:B------:R-:W-:Y:S01]  /*0830*/  ULDC.64 UR8, c[0x0][0x218] ;  /* 0x0000860000087ab9 */ /* 0x000fe20000000a00 */
[----:B------:R-:W-:Y:S01]  /*0840*/  USHF.R.U32.HI UR13, URZ, 0x4, UR12 ;  /* 0x000000043f0d7899 */ /* 0x000fe2000801160c */
[----:B------:R-:W-:Y:S01]  /*0850*/  CS2R R78, SRZ ;  /* 0x00000000004e7805 */ /* 0x000fe2000001ff00 */
[----:B------:R-:W-:Y:S01]  /*0860*/  UMOV UR5, URZ ;  /* 0x0000003f00057c82 */ /* 0x000fe20008000000 */
[----:B------:R-:W-:Y:S01]  /*0870*/  CS2R R80, SRZ ;  /* 0x0000000000507805 */ /* 0x000fe2000001ff00 */
[----:B------:R-:W-:Y:S01]  /*0880*/  USGXT.U32 UR13, UR13, 0xe ;  /* 0x0000000e0d0d789a */ /* 0x000fe20008000000 */
[----:B------:R-:W1:Y:S01]  /*0890*/  I2F.RP R11, R3 ;  /* 0x00000003000b7306 */ /* 0x000e620000209400 */
[----:B------:R-:W-:-:S02]  /*08a0*/  CS2R R82, SRZ ;  /* 0x0000000000527805 */ /* 0x000fc4000001ff00 */
[----:B------:R-:W-:Y:S02]  /*08b0*/  CS2R R84, SRZ ;  /* 0x0000000000547805 */ /* 0x000fe4000001ff00 */
[----:B------:R-:W-:Y:S01]  /*08c0*/  CS2R R86, SRZ ;  /* 0x0000000000567805 */ /* 0x000fe2000001ff00 */
[----:B------:R-:W-:Y:S01]  /*08d0*/  UMOV UR10, 0xfffffffe ;  /* 0xfffffffe000a7882 */ /* 0x000fe20000000000 */
[----:B------:R-:W-:Y:S01]  /*08e0*/  UMOV UR11, 0x7fffffdf ;  /* 0x7fffffdf000b7882 */ /* 0x000fe20000000000 */
[----:B------:R-:W-:Y:S01]  /*08f0*/  ULDC UR25, c[0x0][0x238] ;  /* 0x00008e0000197ab9 */ /* 0x000fe20000000800 */
[----:B0-----:R-:W0:Y:S08]  /*0900*/  MUFU.RCP R10, R10 ;  /* 0x0000000a000a7308 */ /* 0x001e300000001000 */
[----:B-1----:R-:W1:Y:S01]  /*0910*/  MUFU.RCP R11, R11 ;  /* 0x0000000b000b7308 */ /* 0x002e620000001000 */
[----:B0-----:R-:W-:Y:S01]  /*0920*/  VIADD R6, R10, 0xffffffe ;  /* 0x0ffffffe0a067836 */ /* 0x001fe20000000000 */
[----:B------:R-:W-:-:S06]  /*0930*/  IABS R10, R4 ;  /* 0x00000004000a7213 */ /* 0x000fcc0000000000 */
[----:B------:R0:W2:Y:S01]  /*0940*/  F2I.FTZ.U32.TRUNC.NTZ R7, R6 ;  /* 0x0000000600077305 */ /* 0x0000a2000021f000 */
[----:B-1----:R-:W-:-:S07]  /*0950*/  VIADD R8, R11, 0xffffffe ;  /* 0x0ffffffe0b087836 */ /* 0x002fce0000000000 */
[----:B------:R1:W3:Y:S01]  /*0960*/  F2I.FTZ.U32.TRUNC.NTZ R9, R8 ;  /* 0x0000000800097305 */ /* 0x0002e2000021f000 */
[----:B0-----:R-:W-:Y:S02]  /*0970*/  IMAD.MOV.U32 R6, RZ, RZ, RZ ;  /* 0x000000ffff067224 */ /* 0x001fe400078e00ff */
[----:B--2---:R-:W-:Y:S02]  /*0980*/  IMAD.MOV R14, RZ, RZ, -R7 ;  /* 0x000000ffff0e7224 */ /* 0x004fe400078e0a07 */
[----:B-1----:R-:W-:Y:S02]  /*0990*/  IMAD.MOV.U32 R8, RZ, RZ, RZ ;  /* 0x000000ffff087224 */ /* 0x002fe400078e00ff */
[----:B------:R-:W-:Y:S01]  /*09a0*/  IMAD R17, R14, R15, RZ ;  /* 0x0000000f0e117224 */ /* 0x000fe200078e02ff */
[----:B------:R-:W-:-:S03]  /*09b0*/  SHF.R.U32.HI R14, RZ, 0x6, R0 ;  /* 0x00000006ff0e7819 */ /* 0x000fc60000011600 */
[----:B------:R-:W-:Y:S01]  /*09c0*/  IMAD.HI.U32 R7, R7, R17, R6 ;  /* 0x0000001107077227 */ /* 0x000fe200078e0006 */
[----:B------:R-:W-:-:S03]  /*09d0*/  SGXT.U32 R6, R14, 0x1 ;  /* 0x000000010e06781a */ /* 0x000fc60000000000 */
[----:B---3--:R-:W-:Y:S01]  /*09e0*/  IMAD.MOV R11, RZ, RZ, -R9 ;  /* 0x000000ffff0b7224 */ /* 0x008fe200078e0a09 */
[----:B------:R-:W-:Y:S01]  /*09f0*/  LOP3.LUT R27, R5, R6, RZ, 0xfc, !PT ;  /* 0x00000006051b7212 */ /* 0x000fe200078efcff */
[----:B------:R-:W-:-:S03]  /*0a00*/  IMAD.HI.U32 R7, R7, R10, RZ ;  /* 0x0000000a07077227 */ /* 0x000fc600078e00ff */
[C---:B------:R-:W-:Y:S01]  /*0a10*/  LOP3.LUT R17, R27.reuse, 0x3c, RZ, 0xfc, !PT ;  /* 0x0000003c1b117812 */ /* 0x040fe200078efcff */
[----:B------:R-:W-:Y:S01]  /*0a20*/  IMAD.MOV.U32 R6, RZ, RZ, R11 ;  /* 0x000000ffff067224 */ /* 0x000fe200078e000b */
[----:B------:R-:W-:Y:S01]  /*0a30*/  LOP3.LUT R19, R27, 0x38, RZ, 0xfc, !PT ;  /* 0x000000381b137812 */ /* 0x000fe200078efcff */
[----:B------:R-:W-:Y:S01]  /*0a40*/  IMAD.MOV R7, RZ, RZ, -R7 ;  /* 0x000000ffff077224 */ /* 0x000fe200078e0a07 */
[----:B------:R-:W-:Y:S01]  /*0a50*/  IABS R14, R17 ;  /* 0x00000011000e7213 */ /* 0x000fe20000000000 */
[----:B------:R-:W-:Y:S01]  /*0a60*/  IMAD R11, R6, R3, RZ ;  /* 0x00000003060b7224 */ /* 0x000fe200078e02ff */
[----:B------:R-:W-:Y:S01]  /*0a70*/  IABS R16, R19 ;  /* 0x0000001300107213 */ /* 0x000fe20000000000 */
[----:B------:R-:W-:Y:S01]  /*0a80*/  IMAD R6, R15, R7, R10 ;  /* 0x000000070f067224 */ /* 0x000fe200078e020a */
[----:B------:R-:W-:Y:S01]  /*0a90*/  LOP3.LUT R21, R27, 0x36, RZ, 0xfc, !PT ;  /* 0x000000361b157812 */ /* 0x000fe200078efcff */
[----:B------:R-:W-:Y:S01]  /*0aa0*/  IMAD.HI.U32 R8, R9, R11, R8 ;  /* 0x0000000b09087227 */ /* 0x000fe200078e0008 */
[----:B------:R-:W-:-:S02]  /*0ab0*/  LOP3.LUT R11, R27, 0x3a, RZ, 0xfc, !PT ;  /* 0x0000003a1b0b7812 */ /* 0x000fc400078efcff */
[----:B------:R-:W-:Y:S01]  /*0ac0*/  ISETP.GT.U32.AND P0, PT, R15, R6, PT ;  /* 0x000000060f00720c */ /* 0x000fe20003f04070 */
[----:B------:R-:W-:Y:S01]  /*0ad0*/  IMAD.MOV.U32 R10, RZ, RZ, R14 ;  /* 0x000000ffff0a7224 */ /* 0x000fe200078e000e */
[----:B------:R-:W-:Y:S02]  /*0ae0*/  IABS R14, R11 ;  /* 0x0000000b000e7213 */ /* 0x000fe40000000000 */
[----:B------:R-:W-:Y:S01]  /*0af0*/  IABS R22, R21 ;  /* 0x0000001500167213 */ /* 0x000fe20000000000 */
[C---:B------:R-:W-:Y:S01]  /*0b00*/  IMAD.HI.U32 R7, R8.reuse, R10, RZ ;  /* 0x0000000a08077227 */ /* 0x040fe200078e00ff */
[----:B------:R-:W-:Y:S02]  /*0b10*/  ISETP.GE.AND P3, PT, R17, RZ, PT ;  /* 0x000000ff1100720c */ /* 0x000fe40003f66270 */
[C---:B------:R-:W-:Y:S01]  /*0b20*/  LOP3.LUT R17, R27.reuse, 0x2a, RZ, 0xfc, !PT ;  /* 0x0000002a1b117812 */ /* 0x040fe200078efcff */
[----:B------:R-:W-:Y:S01]  /*0b30*/  IMAD.MOV R9, RZ, RZ, -R7 ;  /* 0x000000ffff097224 */ /* 0x000fe200078e0a07 */
[----:B------:R-:W-:Y:S01]  /*0b40*/  LOP3.LUT R23, R27, 0x24, RZ, 0xfc, !PT ;  /* 0x000000241b177812 */ /* 0x000fe200078efcff */
[----:B------:R-:W-:Y:S01]  /*0b50*/  IMAD.HI.U32 R7, R8, R14, RZ ;  /* 0x0000000e08077227 */ /* 0x000fe200078e00ff */
[----:B------:R-:W-:-:S02]  /*0b60*/  IABS R32, R17 ;  /* 0x0000001100207213 */ /* 0x000fc40000000000 */
[----:B------:R-:W-:Y:S01]  /*0b70*/  IABS R38, R23 ;  /* 0x0000001700267213 */ /* 0x000fe20000000000 */
[----:B------:R-:W-:Y:S01]  /*0b80*/  IMAD R10, R3, R9, R10 ;  /* 0x00000009030a7224 */ /* 0x000fe200078e020a */
[C---:B------:R-:W-:Y:S01]  /*0b90*/  LOP3.LUT R37, R27.reuse, 0xc, RZ, 0xfc, !PT ;  /* 0x0000000c1b257812 */ /* 0x040fe200078efcff */
[----:B------:R-:W-:Y:S01]  /*0ba0*/  IMAD.MOV R9, RZ, RZ, -R7 ;  /* 0x000000ffff097224 */ /* 0x000fe200078e0a07 */
[----:B------:R-:W-:Y:S01]  /*0bb0*/  LOP3.LUT R35, R27, 0x10, RZ, 0xfc, !PT ;  /* 0x000000101b237812 */ /* 0x000fe200078efcff */
[----:B------:R-:W-:Y:S01]  /*0bc0*/  IMAD.HI.U32 R7, R8, R16, RZ ;  /* 0x0000001008077227 */ /* 0x000fe200078e00ff */
[C---:B------:R-:W-:Y:S02]  /*0bd0*/  ISETP.GT.U32.AND P2, PT, R3.reuse, R10, PT ;  /* 0x0000000a0300720c */ /* 0x040fe40003f44070 */
[----:B------:R-:W-:Y:S01]  /*0be0*/  IABS R62, R37 ;  /* 0x00000025003e7213 */ /* 0x000fe20000000000 */
[----:B------:R-:W-:Y:S01]  /*0bf0*/  @!P0 IMAD.IADD R6, R6, 0x1, -R15 ;  /* 0x0000000106068824 */ /* 0x000fe200078e0a0f */
[----:B------:R-:W-:Y:S01]  /*0c00*/  ISETP.NE.AND P0, PT, R12, RZ, PT ;  /* 0x000000ff0c00720c */ /* 0x000fe20003f05270 */
[----:B------:R-:W-:Y:S01]  /*0c10*/  IMAD R14, R3, R9, R14 ;  /* 0x00000009030e7224 */ /* 0x000fe200078e020e */
[----:B------:R-:W-:Y:S01]  /*0c20*/  LOP3.LUT R9, R27, 0x32, RZ, 0xfc, !PT ;  /* 0x000000321b097812 */ /* 0x000fe200078efcff */
[----:B------:R-:W-:Y:S01]  /*0c30*/  IMAD.MOV R7, RZ, RZ, -R7 ;  /* 0x000000ffff077224 */ /* 0x000fe200078e0a07 */
[----:B------:R-:W-:-:S02]  /*0c40*/  ISETP.GT.U32.AND P1, PT, R15, R6, PT ;  /* 0x000000060f00720c */ /* 0x000fc40003f24070 */
[C---:B------:R-:W-:Y:S01]  /*0c50*/  ISETP.GT.U32.AND P5, PT, R3.reuse, R14, PT ;  /* 0x0000000e0300720c */ /* 0x040fe20003fa4070 */
[----:B------:R-:W-:Y:S01]  /*0c60*/  IMAD R16, R3, R7, R16 ;  /* 0x0000000703107224 */ /* 0x000fe200078e0210 */
[----:B------:R-:W-:Y:S01]  /*0c70*/  IABS R26, R9 ;  /* 0x00000009001a7213 */ /* 0x000fe20000000000 */
[----:B------:R-:W-:Y:S01]  /*0c80*/  @!P2 IMAD.IADD R10, R10, 0x1, -R3 ;  /* 0x000000010a0aa824 */ /* 0x000fe200078e0a03 */
[----:B------:R-:W-:Y:S01]  /*0c90*/  LOP3.LUT R39, R27, 0xa, RZ, 0xfc, !PT ;  /* 0x0000000a1b277812 */ /* 0x000fe200078efcff */
[----:B------:R-:W-:Y:S01]  /*0ca0*/  IMAD.HI.U32 R7, R8, R22, RZ ;  /* 0x0000001608077227 */ /* 0x000fe200078e00ff */
[C---:B------:R-:W-:Y:S02]  /*0cb0*/  ISETP.GT.U32.AND P4, PT, R3.reuse, R16, PT ;  /* 0x000000100300720c */ /* 0x040fe40003f84070 */
[----:B------:R-:W-:Y:S01]  /*0cc0*/  ISETP.GT.U32.AND P2, PT, R3, R10, PT ;  /* 0x0000000a0300720c */ /* 0x000fe20003f44070 */
[----:B------:R-:W-:Y:S01]  /*0cd0*/  IMAD.MOV R7, RZ, RZ, -R7 ;  /* 0x000000ffff077224 */ /* 0x000fe200078e0a07 */
[----:B------:R-:W-:Y:S01]  /*0ce0*/  IABS R58, R35 ;  /* 0x00000023003a7213 */ /* 0x000fe20000000000 */
[----:B------:R-:W-:Y:S01]  /*0cf0*/  @!P1 IMAD.IADD R6, R6, 0x1, -R15 ;  /* 0x0000000106069824 */ /* 0x000fe200078e0a0f */
[----:B------:R-:W-:Y:S01]  /*0d00*/  ISETP.GE.AND P1, PT, R11, RZ, PT ;  /* 0x000000ff0b00720c */ /* 0x000fe20003f26270 */
[--C-:B------:R-:W-:Y:S01]  /*0d10*/  @!P5 IMAD.IADD R14, R14, 0x1, -R3.reuse ;  /* 0x000000010e0ed824 */ /* 0x100fe200078e0a03 */
[----:B------:R-:W-:Y:S01]  /*0d20*/  LOP3.LUT R11, R27, 0x30, RZ, 0xfc, !PT ;  /* 0x000000301b0b7812 */ /* 0x000fe200078efcff */
[----:B------:R-:W-:Y:S01]  /*0d30*/  @!P6 IMAD.MOV R6, RZ, RZ, -R6 ;  /* 0x000000ffff06e224 */ /* 0x000fe200078e0a06 */
[----:B------:R-:W-:Y:S01]  /*0d40*/  @!P0 LOP3.LUT R6, RZ, R12, RZ, 0x33, !PT ;  /* 0x0000000cff068212 */ /* 0x000fe200078e33ff */
[C---:B------:R-:W-:Y:S01]  /*0d50*/  IMAD R22, R3.reuse, R7, R22 ;  /* 0x0000000703167224 */ /* 0x040fe200078e0216 */
[----:B------:R-:W-:Y:S01]  /*0d60*/  ISETP.GT.U32.AND P0, PT, R3, R14, PT ;  /* 0x0000000e0300720c */ /* 0x000fe20003f04070 */
[--C-:B------:R-:W-:Y:S01]  /*0d70*/  @!P4 IMAD.IADD R16, R16, 0x1, -R3.reuse ;  /* 0x000000011010c824 */ /* 0x100fe200078e0a03 */
[----:B------:R-:W-:Y:S01]  /*0d80*/  LOP3.LUT R7, R27, 0x34, RZ, 0xfc, !PT ;  /* 0x000000341b077812 */ /* 0x000fe200078efcff */
[--C-:B------:R-:W-:Y:S01]  /*0d90*/  @!P2 IMAD.IADD R10, R10, 0x1, -R3.reuse ;  /* 0x000000010a0aa824 */ /* 0x100fe200078e0a03 */
[----:B------:R-:W-:Y:S01]  /*0da0*/  IABS R28, R11 ;  /* 0x0000000b001c7213 */ /* 0x000fe20000000000 */
[----:B------:R-:W-:Y:S01]  /*0db0*/  IMAD R6, R6, UR4, RZ ;  /* 0x0000000406067c24 */ /* 0x000fe2000f8e02ff */
[----:B------:R-:W-:Y:S01]  /*0dc0*/  ISETP.GT.U32.AND P2, PT, R3, R16, PT ;  /* 0x000000100300720c */ /* 0x000fe20003f44070 */
[----:B------:R-:W-:Y:S01]  /*0dd0*/  IMAD.MOV.U32 R12, RZ, RZ, R10 ;  /* 0x000000ffff0c7224 */ /* 0x000fe200078e000a */
[----:B------:R-:W-:Y:S01]  /*0de0*/  ISETP.GE.AND P4, PT, R7, RZ, PT ;  /* 0x000000ff0700720c */ /* 0x000fe20003f86270 */
[----:B------:R-:W-:Y:S01]  /*0df0*/  IMAD.HI.U32 R10, R8, R28, RZ ;  /* 0x0000001c080a7227 */ /* 0x000fe200078e00ff */
[----:B------:R-:W-:Y:S01]  /*0e00*/  IABS R7, R7 ;  /* 0x0000000700077213 */ /* 0x000fe20000000000 */
[----:B------:R-:W-:Y:S01]  /*0e10*/  ULDC UR4, c[0x0][0x240] ;  /* 0x0000900000047ab9 */ /* 0x000fe20000000800 */
[----:B------:R-:W-:Y:S01]  /*0e20*/  ISETP.GE.AND P6, PT, R19, RZ, PT ;  /* 0x000000ff1300720c */ /* 0x000fe20003fc6270 */
[----:B------:R-:W-:Y:S01]  /*0e30*/  @!P0 IMAD.IADD R14, R14, 0x1, -R3 ;  /* 0x000000010e0e8824 */ /* 0x000fe200078e0a03 */
[----:B------:R-:W-:Y:S01]  /*0e40*/  ISETP.GE.AND P0, PT, R11, RZ, PT ;  /* 0x000000ff0b00720c */ /* 0x000fe20003f06270 */
[----:B------:R-:W-:Y:S01]  /*0e50*/  IMAD.MOV.U32 R11, RZ, RZ, R7 ;  /* 0x000000ffff0b7224 */ /* 0x000fe200078e0007 */
[----:B------:R-:W-:Y:S01]  /*0e60*/  LOP3.LUT R15, R27, 0x2c, RZ, 0xfc, !PT ;  /* 0x0000002c1b0f7812 */ /* 0x000fe200078efcff */
[----:B------:R-:W-:Y:S01]  /*0e70*/  @!P3 IMAD.MOV R12, RZ, RZ, -R12 ;  /* 0x000000ffff0cb224 */ /* 0x000fe200078e0a0c */
[----:B------:R-:W-:Y:S01]  /*0e80*/  ISETP.GE.AND P3, PT, R9, RZ, PT ;  /* 0x000000ff0900720c */ /* 0x000fe20003f66270 */
[----:B------:R-:W-:Y:S01]  /*0e90*/  @!P2 IMAD.IADD R16, R16, 0x1, -R3 ;  /* 0x000000011010a824 */ /* 0x000fe200078e0a03 */
[----:B------:R-:W-:Y:S01]  /*0ea0*/  ISETP.GT.U32.AND P2, PT, R3, R22, PT ;  /* 0x000000160300720c */ /* 0x000fe20003f44070 */
[----:B------:R-:W-:Y:S01]  /*0eb0*/  IMAD.HI.U32 R7, R8, R11, RZ ;  /* 0x0000000b08077227 */ /* 0x000fe200078e00ff */
[----:B------:R-:W-:-:S02]  /*0ec0*/  IABS R30, R15 ;  /* 0x0000000f001e7213 */ /* 0x000fc40000000000 */
[----:B------:R-:W-:Y:S01]  /*0ed0*/  ISETP.GE.AND P5, PT, R21, RZ, PT ;  /* 0x000000ff1500720c */ /* 0x000fe20003fa6270 */
[----:B------:R-:W-:Y:S01]  /*0ee0*/  IMAD.MOV R24, RZ, RZ, -R7 ;  /* 0x000000ffff187224 */ /* 0x000fe200078e0a07 */
[C---:B------:R-:W-:Y:S01]  /*0ef0*/  LOP3.LUT R19, R27.reuse, 0x28, RZ, 0xfc, !PT ;  /* 0x000000281b137812 */ /* 0x040fe200078efcff */
[----:B------:R-:W-:Y:S01]  /*0f00*/  IMAD.MOV R7, RZ, RZ, -R10 ;  /* 0x000000ffff077224 */ /* 0x000fe200078e0a0a */
[----:B------:R-:W-:Y:S01]  /*0f10*/  LOP3.LUT R21, R27, 0x26, RZ, 0xfc, !PT ;  /* 0x000000261b157812 */ /* 0x000fe200078efcff */
[----:B------:R-:W-:Y:S01]  /*0f20*/  IMAD.HI.U32 R9, R8, R26, RZ ;  /* 0x0000001a08097227 */ /* 0x000fe200078e00ff */
[----:B------:R-:W-:Y:S02]  /*0f30*/  IABS R34, R19 ;  /* 0x0000001300227213 */ /* 0x000fe40000000000 */
[----:B------:R-:W-:Y:S01]  /*0f40*/  IABS R64, R39 ;  /* 0x0000002700407213 */ /* 0x000fe20000000000 */
[----:B------:R-:W-:Y:S01]  /*0f50*/  IMAD R10, R3, R24, R11 ;  /* 0x00000018030a7224 */ /* 0x000fe200078e020b */
[----:B------:R-:W-:Y:S01]  /*0f60*/  IABS R11, R21 ;  /* 0x00000015000b7213 */ /* 0x000fe20000000000 */
[----:B------:R-:W-:Y:S01]  /*0f70*/  IMAD.MOV R9, RZ, RZ, -R9 ;  /* 0x000000ffff097224 */ /* 0x000fe200078e0a09 */
[----:B------:R-:W-:Y:S01]  /*0f80*/  LOP3.LUT R41, R27, 0x8, RZ, 0xfc, !PT ;  /* 0x000000081b297812 */ /* 0x000fe200078efcff */
[----:B------:R-:W-:Y:S01]  /*0f90*/  @!P2 IMAD.IADD R22, R22, 0x1, -R3 ;  /* 0x000000011616a824 */ /* 0x000fe200078e0a03 */
[C---:B------:R-:W-:Y:S01]  /*0fa0*/  ISETP.GT.U32.AND P2, PT, R3.reuse, R10, PT ;  /* 0x0000000a0300720c */ /* 0x040fe20003f44070 */
[C---:B------:R-:W-:Y:S01]  /*0fb0*/  IMAD R26, R3.reuse, R9, R26 ;  /* 0x00000009031a7224 */ /* 0x040fe200078e021a */
[----:B------:R-:W-:Y:S01]  /*0fc0*/  IABS R66, R41 ;  /* 0x0000002900427213 */ /* 0x000fe20000000000 */
[----:B------:R-:W-:Y:S01]  /*0fd0*/  @!P1 IMAD.MOV R14, RZ, RZ, -R14 ;  /* 0x000000ffff0e9224 */ /* 0x000fe200078e0a0e */
[C---:B------:R-:W-:Y:S01]  /*0fe0*/  ISETP.GT.U32.AND P1, PT, R3.reuse, R22, PT ;  /* 0x000000160300720c */ /* 0x040fe20003f24070 */
[----:B------:R-:W-:Y:S01]  /*0ff0*/  @!P6 IMAD.MOV R16, RZ, RZ, -R16 ;  /* 0x000000ffff10e224 */ /* 0x000fe200078e0a10 */
[C---:B------:R-:W-:Y:S01]  /*1000*/  ISETP.GT.U32.AND P6, PT, R3.reuse, R26, PT ;  /* 0x0000001a0300720c */ /* 0x040fe20003fc4070 */
[----:B------:R-:W-:Y:S01]  /*1010*/  IMAD R28, R3, R7, R28 ;  /* 0x00000007031c7224 */ /* 0x000fe200078e021c */
[C---:B------:R-:W-:Y:S01]  /*1020*/  LOP3.LUT R43, R27.reuse, 0x6, RZ, 0xfc, !PT ;  /* 0x000000061b2b7812 */ /* 0x040fe200078efcff */
[----:B------:R-:W-:Y:S01]  /*1030*/  IMAD.HI.U32 R7, R8, R30, RZ ;  /* 0x0000001e08077227 */ /* 0x000fe200078e00ff */
[----:B------:R-:W-:-:S02]  /*1040*/  LOP3.LUT R45, R27, 0x4, RZ, 0xfc, !PT ;  /* 0x000000041b2d7812 */ /* 0x000fc400078efcff */
[----:B------:R-:W-:Y:S01]  /*1050*/  IABS R68, R43 ;  /* 0x0000002b00447213 */ /* 0x000fe20000000000 */
[----:B------:R-:W-:Y:S01]  /*1060*/  IMAD.MOV R7, RZ, RZ, -R7 ;  /* 0x000000ffff077224 */ /* 0x000fe200078e0a07 */
[----:B------:R-:W-:Y:S01]  /*1070*/  IABS R70, R45 ;  /* 0x0000002d00467213 */ /* 0x000fe20000000000 */
[--C-:B------:R-:W-:Y:S01]  /*1080*/  @!P2 IMAD.IADD R10, R10, 0x1, -R3.reuse ;  /* 0x000000010a0aa824 */ /* 0x100fe200078e0a03 */
[----:B------:R-:W-:Y:S01]  /*1090*/  LOP3.LUT R47, R27, 0x2, RZ, 0xfc, !PT ;  /* 0x000000021b2f7812 */ /* 0x000fe200078efcff */
[C---:B------:R-:W-:Y:S01]  /*10a0*/  IMAD R30, R3.reuse, R7, R30 ;  /* 0x00000007031e7224 */ /* 0x040fe200078e021e */
[----:B------:R-:W-:Y:S01]  /*10b0*/  IABS R25, R27 ;  /* 0x0000001b00197213 */ /* 0x000fe20000000000 */
[--C-:B------:R-:W-:Y:S01]  /*10c0*/  @!P1 IMAD.IADD R22, R22, 0x1, -R3.reuse ;  /* 0x0000000116169824 */ /* 0x100fe200078e0a03 */
[C---:B------:R-:W-:Y:S01]  /*10d0*/  ISETP.GT.U32.AND P2, PT, R3.reuse, R10, PT ;  /* 0x0000000a0300720c */ /* 0x040fe20003f44070 */
[----:B------:R-:W-:Y:S01]  /*10e0*/  @!P6 IMAD.IADD R26, R26, 0x1, -R3 ;  /* 0x000000011a1ae824 */ /* 0x000fe200078e0a03 */
[C---:B------:R-:W-:Y:S01]  /*10f0*/  ISETP.GT.U32.AND P1, PT, R3.reuse, R28, PT ;  /* 0x0000001c0300720c */ /* 0x040fe20003f24070 */
[----:B------:R-:W-:Y:S01]  /*1100*/  @!P5 IMAD.MOV R22, RZ, RZ, -R22 ;  /* 0x000000ffff16d224 */ /* 0x000fe200078e0a16 */
[C---:B------:R-:W-:Y:S01]  /*1110*/  ISETP.GT.U32.AND P5, PT, R3.reuse, R30, PT ;  /* 0x0000001e0300720c */ /* 0x040fe20003fa4070 */
[----:B------:R-:W-:Y:S01]  /*1120*/  IMAD.HI.U32 R9, R8, R32, RZ ;  /* 0x0000002008097227 */ /* 0x000fe200078e00ff */
[----:B------:R-:W-:-:S02]  /*1130*/  ISETP.GT.U32.AND P6, PT, R3, R26, PT ;  /* 0x0000001a0300720c */ /* 0x000fc40003fc4070 */
[----:B------:R-:W-:Y:S01]  /*1140*/  IABS R72, R47 ;  /* 0x0000002f00487213 */ /* 0x000fe20000000000 */
[----:B------:R-:W-:-:S04]  /*1150*/  IMAD.HI.U32 R7, R8, R34, RZ ;  /* 0x0000002208077227 */ /* 0x000fc800078e00ff */
[----:B------:R-:W-:Y:S02]  /*1160*/  IMAD.MOV R9, RZ, RZ, -R9 ;  /* 0x000000ffff097224 */ /* 0x000fe400078e0a09 */
[----:B------:R-:W-:Y:S02]  /*1170*/  IMAD.MOV R7, RZ, RZ, -R7 ;  /* 0x000000ffff077224 */ /* 0x000fe400078e0a07 */
[--C-:B------:R-:W-:Y:S02]  /*1180*/  @!P2 IMAD.IADD R10, R10, 0x1, -R3.reuse ;  /* 0x000000010a0aa824 */ /* 0x100fe400078e0a03 */
[C---:B------:R-:W-:Y:S02]  /*1190*/  IMAD R32, R3.reuse, R9, R32 ;  /* 0x0000000903207224 */ /* 0x040fe400078e0220 */
[C---:B------:R-:W-:Y:S02]  /*11a0*/  IMAD R34, R3.reuse, R7, R34 ;  /* 0x0000000703227224 */ /* 0x040fe400078e0222 */
[----:B------:R-:W-:Y:S01]  /*11b0*/  IMAD.MOV.U32 R24, RZ, RZ, R10 ;  /* 0x000000ffff187224 */ /* 0x000fe200078e000a */
[----:B------:R-:W-:Y:S01]  /*11c0*/  ISETP.GT.U32.AND P2, PT, R3, R32, PT ;  /* 0x000000200300720c */ /* 0x000fe20003f44070 */
[--C-:B------:R-:W-:Y:S01]  /*11d0*/  @!P5 IMAD.IADD R30, R30, 0x1, -R3.reuse ;  /* 0x000000011e1ed824 */ /* 0x100fe200078e0a03 */
[----:B------:R-:W-:Y:S01]  /*11e0*/  ISETP.GE.AND P5, PT, R15, RZ, PT ;  /* 0x000000ff0f00720c */ /* 0x000fe20003fa6270 */
[----:B------:R-:W-:Y:S01]  /*11f0*/  @!P6 IMAD.IADD R26, R26, 0x1, -R3 ;  /* 0x000000011a1ae824 */ /* 0x000fe200078e0a03 */
[C---:B------:R-:W-:Y:S01]  /*1200*/  ISETP.GT.U32.AND P6, PT, R3.reuse, R34, PT ;  /* 0x000000220300720c */ /* 0x040fe20003fc4070 */
[----:B------:R-:W-:Y:S01]  /*1210*/  @!P4 IMAD.MOV R24, RZ, RZ, -R24 ;  /* 0x000000ffff18c224 */ /* 0x000fe200078e0a18 */
[----:B------:R-:W-:Y:S01]  /*1220*/  ISETP.GT.U32.AND P4, PT, R3, R30, PT ;  /* 0x0000001e0300720c */ /* 0x000fe20003f84070 */
[----:B------:R-:W-:Y:S01]  /*1230*/  IMAD.HI.U32 R7, R8, R11, RZ ;  /* 0x0000000b08077227 */ /* 0x000fe200078e00ff */
[----:B------:R-:W-:-:S03]  /*1240*/  LOP3.LUT R15, R27, 0x16, RZ, 0xfc, !PT ;  /* 0x000000161b0f7812 */ /* 0x000fc600078efcff */
[----:B------:R-:W-:Y:S01]  /*1250*/  @!P1 IMAD.IADD R28, R28, 0x1, -R3 ;  /* 0x000000011c1c9824 */ /* 0x000fe200078e0a03 */
[----:B------:R-:W-:Y:S01]  /*1260*/  IABS R52, R15 ;  /* 0x0000000f00347213 */ /* 0x000fe20000000000 */
[----:B------:R-:W-:-:S03]  /*1270*/  IMAD.HI.U32 R9, R8, R38, RZ ;  /* 0x0000002608097227 */ /* 0x000fc600078e00ff */
[----:B------:R-:W-:Y:S01]  /*1280*/  ISETP.GT.U32.AND P1, PT, R3, R28, PT ;  /* 0x0000001c0300720c */ /* 0x000fe20003f24070 */
[----:B------:R-:W-:Y:S01]  /*1290*/  IMAD.MOV R10, RZ, RZ, -R7 ;  /* 0x000000ffff0a7224 */ /* 0x000fe200078e0a07 */
[----:B------:R-:W-:Y:S01]  /*12a0*/  LOP3.LUT R7, R27, 0x22, RZ, 0xfc, !PT ;  /* 0x000000221b077812 */ /* 0x000fe200078efcff */
[----:B------:R-:W-:Y:S02]  /*12b0*/  IMAD.MOV R9, RZ, RZ, -R9 ;  /* 0x000000ffff097224 */ /* 0x000fe400078e0a09 */
[----:B------:R-:W-:Y:S01]  /*12c0*/  IMAD R10, R3, R10, R11 ;  /* 0x0000000a030a7224 */ /* 0x000fe200078e020b */
[----:B------:R-:W-:Y:S01]  /*12d0*/  IABS R40, R7 ;  /* 0x0000000700287213 */ /* 0x000fe20000000000 */
[--C-:B------:R-:W-:Y:S01]  /*12e0*/  @!P2 IMAD.IADD R32, R32, 0x1, -R3.reuse ;  /* 0x000000012020a824 */ /* 0x100fe200078e0a03 */
[----:B------:R-:W-:Y:S01]  /*12f0*/  LOP3.LUT R11, R27, 0x20, RZ, 0xfc, !PT ;  /* 0x000000201b0b7812 */ /* 0x000fe200078efcff */
[----:B------:R-:W-:Y:S01]  /*1300*/  IMAD R38, R3, R9, R38 ;  /* 0x0000000903267224 */ /* 0x000fe200078e0226 */
[----:B------:R-:W-:Y:S01]  /*1310*/  ISETP.GE.AND P2, PT, R19, RZ, PT ;  /* 0x000000ff1300720c */ /* 0x000fe20003f46270 */
[--C-:B------:R-:W-:Y:S01]  /*1320*/  @!P6 IMAD.IADD R34, R34, 0x1, -R3.reuse ;  /* 0x000000012222e824 */ /* 0x100fe200078e0a03 */
[C---:B------:R-:W-:Y:S01]  /*1330*/  ISETP.GT.U32.AND P6, PT, R3.reuse, R32, PT ;  /* 0x000000200300720c */ /* 0x040fe20003fc4070 */
[--C-:B------:R-:W-:Y:S01]  /*1340*/  @!P4 IMAD.IADD R30, R30, 0x1, -R3.reuse ;  /* 0x000000011e1ec824 */ /* 0x100fe200078e0a03 */
[C---:B------:R-:W-:Y:S01]  /*1350*/  ISETP.GT.U32.AND P4, PT, R3.reuse, R10, PT ;  /* 0x0000000a0300720c */ /* 0x040fe20003f84070 */
[----:B------:R-:W-:Y:S01]  /*1360*/  @!P3 IMAD.MOV R26, RZ, RZ, -R26 ;  /* 0x000000ffff1ab224 */ /* 0x000fe200078e0a1a */
[C---:B------:R-:W-:Y:S01]  /*1370*/  ISETP.GT.U32.AND P3, PT, R3.reuse, R34, PT ;  /* 0x000000220300720c */ /* 0x040fe20003f64070 */
[----:B------:R-:W-:Y:S01]  /*1380*/  @!P5 IMAD.MOV R30, RZ, RZ, -R30 ;  /* 0x000000ffff1ed224 */ /* 0x000fe200078e0a1e */
[----:B------:R-:W-:Y:S01]  /*1390*/  ISETP.GT.U32.AND P5, PT, R3, R38, PT ;  /* 0x000000260300720c */ /* 0x000fe20003fa4070 */
[----:B------:R-:W-:Y:S01]  /*13a0*/  @!P1 IMAD.IADD R28, R28, 0x1, -R3 ;  /* 0x000000011c1c9824 */ /* 0x000fe200078e0a03 */
[----:B------:R-:W-:-:S02]  /*13b0*/  ISETP.GE.AND P1, PT, R17, RZ, PT ;  /* 0x000000ff1100720c */ /* 0x000fc40003f26270 */
[----:B------:R-:W-:Y:S01]  /*13c0*/  IABS R42, R11 ;  /* 0x0000000b002a7213 */ /* 0x000fe20000000000 */
[----:B------:R-:W-:Y:S01]  /*13d0*/  @!P0 IMAD.MOV R28, RZ, RZ, -R28 ;  /* 0x000000ffff1c8224 */ /* 0x000fe200078e0a1c */
[----:B------:R-:W-:Y:S01]  /*13e0*/  ISETP.GE.AND P0, PT, R21, RZ, PT ;  /* 0x000000ff1500720c */ /* 0x000fe20003f06270 */
[--C-:B------:R-:W-:Y:S01]  /*13f0*/  @!P6 IMAD.IADD R32, R32, 0x1, -R3.reuse ;  /* 0x000000012020e824 */ /* 0x100fe200078e0a03 */
[----:B------:R-:W-:Y:S01]  /*1400*/  ISETP.GE.AND P6, PT, R23, RZ, PT ;  /* 0x000000ff1700720c */ /* 0x000fe20003fc6270 */
[--C-:B------:R-:W-:Y:S01]  /*1410*/  @!P4 IMAD.IADD R10, R10, 0x1, -R3.reuse ;  /* 0x000000010a0ac824 */ /* 0x100fe200078e0a03 */
[----:B------:R-:W-:Y:S01]  /*1420*/  ISETP.GE.AND P4, PT, R11, RZ, PT ;  /* 0x000000ff0b00720c */ /* 0x000fe20003f86270 */
[--C-:B------:R-:W-:Y:S01]  /*1430*/  @!P3 IMAD.IADD R34, R34, 0x1, -R3.reuse ;  /* 0x000000012222b824 */ /* 0x100fe200078e0a03 */
[----:B------:R-:W-:Y:S01]  /*1440*/  ISETP.GE.AND P3, PT, R7, RZ, PT ;  /* 0x000000ff0700720c */ /* 0x000fe20003f66270 */
[----:B------:R-:W-:Y:S01]  /*1450*/  @!P5 IMAD.IADD R38, R38, 0x1, -R3 ;  /* 0x000000012626d824 */ /* 0x000fe200078e0a03 */
[----:B------:R-:W-:Y:S01]  /*1460*/  ISETP.GT.U32.AND P5, PT, R3, R10, PT ;  /* 0x0000000a0300720c */ /* 0x000fe20003fa4070 */
[----:B------:R-:W-:Y:S01]  /*1470*/  IMAD.HI.U32 R7, R8, R40, RZ ;  /* 0x0000002808077227 */ /* 0x000fe200078e00ff */
[----:B------:R-:W-:-:S02]  /*1480*/  LOP3.LUT R11, R27, 0x18, RZ, 0xfc, !PT ;  /* 0x000000181b0b7812 */ /* 0x000fc400078efcff */
[----:B------:R-:W-:Y:S01]  /*1490*/  LOP3.LUT R17, R27, 0x14, RZ, 0xfc, !PT ;  /* 0x000000141b117812 */ /* 0x000fe200078efcff */
[----:B------:R-:W-:Y:S01]  /*14a0*/  @!P1 IMAD.MOV R32, RZ, RZ, -R32 ;  /* 0x000000ffff209224 */ /* 0x000fe200078e0a20 */
[----:B------:R-:W-:Y:S01]  /*14b0*/  ISETP.GT.U32.AND P1, PT, R3, R38, PT ;  /* 0x000000260300720c */ /* 0x000fe20003f24070 */
[----:B------:R-:W-:Y:S01]  /*14c0*/  IMAD.MOV R7, RZ, RZ, -R7 ;  /* 0x000000ffff077224 */ /* 0x000fe200078e0a07 */
[----:B------:R-:W-:Y:S01]  /*14d0*/  IABS R50, R11 ;  /* 0x0000000b00327213 */ /* 0x000fe20000000000 */
[----:B------:R-:W-:Y:S01]  /*14e0*/  IMAD.HI.U32 R9, R8, R42, RZ ;  /* 0x0000002a08097227 */ /* 0x000fe200078e00ff */
[----:B------:R-:W-:-:S03]  /*14f0*/  IABS R54, R17 ;  /* 0x0000001100367213 */ /* 0x000fc60000000000 */
[----:B------:R-:W-:Y:S01]  /*1500*/  IMAD R40, R3, R7, R40 ;  /* 0x0000000703287224 */ /* 0x000fe200078e0228 */
[----:B------:R-:W-:Y:S01]  /*1510*/  LOP3.LUT R7, R27, 0x1c, RZ, 0xfc, !PT ;  /* 0x0000001c1b077812 */ /* 0x000fe200078efcff */
[----:B------:R-:W-:Y:S02]  /*1520*/  IMAD.MOV R9, RZ, RZ, -R9 ;  /* 0x000000ffff097224 */ /* 0x000fe400078e0a09 */
[--C-:B------:R-:W-:Y:S01]  /*1530*/  @!P5 IMAD.IADD R10, R10, 0x1, -R3.reuse ;  /* 0x000000010a0ad824 */ /* 0x100fe200078e0a03 */
[C---:B------:R-:W-:Y:S01]  /*1540*/  ISETP.GT.U32.AND P5, PT, R3.reuse, R40, PT ;  /* 0x000000280300720c */ /* 0x040fe20003fa4070 */
[----:B------:R-:W-:Y:S01]  /*1550*/  IMAD R42, R3, R9, R42 ;  /* 0x00000009032a7224 */ /* 0x000fe200078e022a */
[----:B------:R-:W-:Y:S01]  /*1560*/  IABS R46, R7 ;  /* 0x00000007002e7213 */ /* 0x000fe20000000000 */
[----:B------:R-:W-:Y:S01]  /*1570*/  @!P1 IMAD.IADD R38, R38, 0x1, -R3 ;  /* 0x0000000126269824 */ /* 0x000fe200078e0a03 */
[----:B------:R-:W-:Y:S01]  /*1580*/  LOP3.LUT R9, R27, 0x1a, RZ, 0xfc, !PT ;  /* 0x0000001a1b097812 */ /* 0x000fe200078efcff */
[----:B------:R-:W-:Y:S01]  /*1590*/  @!P2 IMAD.MOV R34, RZ, RZ, -R34 ;  /* 0x000000ffff22a224 */ /* 0x000fe200078e0a22 */
[----:B------:R-:W-:Y:S01]  /*15a0*/  ISETP.GE.AND P2, PT, R7, RZ, PT ;  /* 0x000000ff0700720c */ /* 0x000fe20003f46270 */
[----:B------:R-:W-:Y:S01]  /*15b0*/  @!P6 IMAD.MOV R38, RZ, RZ, -R38 ;  /* 0x000000ffff26e224 */ /* 0x000fe200078e0a26 */
[----:B------:R-:W-:Y:S01]  /*15c0*/  ISETP.GT.U32.AND P6, PT, R3, R42, PT ;  /* 0x0000002a0300720c */ /* 0x000fe20003fc4070 */
[----:B------:R-:W-:Y:S01]  /*15d0*/  IMAD.HI.U32 R7, R8, R46, RZ ;  /* 0x0000002e08077227 */ /* 0x000fe200078e00ff */
[----:B------:R-:W-:-:S02]  /*15e0*/  IABS R48, R9 ;  /* 0x0000000900307213 */ /* 0x000fc40000000000 */
[----:B------:R-:W-:Y:S01]  /*15f0*/  ISETP.GE.AND P1, PT, R9, RZ, PT ;  /* 0x000000ff0900720c */ /* 0x000fe20003f26270 */
[----:B------:R-:W-:Y:S02]  /*1600*/  @!P5 IMAD.IADD R40, R40, 0x1, -R3 ;  /* 0x000000012828d824 */ /* 0x000fe400078e0a03 */
[----:B------:R-:W-:Y:S02]  /*1610*/  IMAD.MOV R7, RZ, RZ, -R7 ;  /* 0x000000ffff077224 */ /* 0x000fe400078e0a07 */
[----:B------:R-:W-:Y:S01]  /*1620*/  IMAD.HI.U32 R9, R8, R48, RZ ;  /* 0x0000003008097227 */ /* 0x000fe200078e00ff */
[----:B------:R-:W-:-:S03]  /*1630*/  ISETP.GT.U32.AND P5, PT, R3, R40, PT ;  /* 0x000000280300720c */ /* 0x000fc60003fa4070 */
[----:B------:R-:W-:Y:S02]  /*1640*/  @!P6 IMAD.IADD R42, R42, 0x1, -R3 ;  /* 0x000000012a2ae824 */ /* 0x000fe400078e0a03 */
[C---:B------:R-:W-:Y:S02]  /*1650*/  IMAD R46, R3.reuse, R7, R46 ;  /* 0x00000007032e7224 */ /* 0x040fe400078e022e */
[----:B------:R-:W-:Y:S01]  /*1660*/  IMAD.MOV R9, RZ, RZ, -R9 ;  /* 0x000000ffff097224 */ /* 0x000fe200078e0a09 */
[----:B------:R-:W-:Y:S01]  /*1670*/  ISETP.GT.U32.AND P6, PT, R3, R42, PT ;  /* 0x0000002a0300720c */ /* 0x000fe20003fc4070 */
[----:B------:R-:W-:-:S04]  /*1680*/  IMAD.HI.U32 R7, R8, R50, RZ ;  /* 0x0000003208077227 */ /* 0x000fc800078e00ff */
[----:B------:R-:W-:Y:S02]  /*1690*/  IMAD.MOV.U32 R36, RZ, RZ, R10 ;  /* 0x000000ffff247224 */ /* 0x000fe400078e000a */
[C---:B------:R-:W-:Y:S02]  /*16a0*/  IMAD R48, R3.reuse, R9, R48 ;  /* 0x0000000903307224 */ /* 0x040fe400078e0230 */
[----:B------:R-:W-:Y:S01]  /*16b0*/  @!P5 IMAD.IADD R40, R40, 0x1, -R3 ;  /* 0x000000012828d824 */ /* 0x000fe200078e0a03 */
[C---:B------:R-:W-:Y:S01]  /*16c0*/  ISETP.GT.U32.AND P5, PT, R3.reuse, R46, PT ;  /* 0x0000002e0300720c */ /* 0x040fe20003fa4070 */
[----:B------:R-:W-:Y:S02]  /*16d0*/  IMAD.MOV R10, RZ, RZ, -R7 ;  /* 0x000000ffff0a7224 */ /* 0x000fe400078e0a07 */
[----:B------:R-:W-:Y:S01]  /*16e0*/  @!P3 IMAD.MOV R40, RZ, RZ, -R40 ;  /* 0x000000ffff28b224 */ /* 0x000fe200078e0a28 */
[C---:B------:R-:W-:Y:S01]  /*16f0*/  ISETP.GT.U32.AND P3, PT, R3.reuse, R48, PT ;  /* 0x000000300300720c */ /* 0x040fe20003f64070 */
[----:B------:R-:W-:-:S02]  /*1700*/  IMAD R50, R3, R10, R50 ;  /* 0x0000000a03327224 */ /* 0x000fc400078e0232 */
[----:B------:R-:W-:Y:S02]  /*1710*/  @!P6 IMAD.IADD R42, R42, 0x1, -R3 ;  /* 0x000000012a2ae824 */ /* 0x000fe400078e0a03 */
[----:B------:R-:W-:Y:S01]  /*1720*/  @!P0 IMAD.MOV R36, RZ, RZ, -R36 ;  /* 0x000000ffff248224 */ /* 0x000fe200078e0a24 */
[----:B------:R-:W-:Y:S01]  /*1730*/  ISETP.GT.U32.AND P6, PT, R3, R50, PT ;  /* 0x000000320300720c */ /* 0x000fe20003fc4070 */
[----:B------:R-:W-:Y:S01]  /*1740*/  IMAD.HI.U32 R7, R8, R54, RZ ;  /* 0x0000003608077227 */ /* 0x000fe200078e00ff */
[----:B------:R-:W-:Y:S02]  /*1750*/  ISETP.GE.AND P0, PT, R11, RZ, PT ;  /* 0x000000ff0b00720c */ /* 0x000fe40003f06270 */
[----:B------:R-:W-:Y:S01]  /*1760*/  LOP3.LUT R11, R27, 0x12, RZ, 0xfc, !PT ;  /* 0x000000121b0b7812 */ /* 0x000fe200078efcff */
[----:B------:R-:W-:Y:S02]  /*1770*/  IMAD.MOV R7, RZ, RZ, -R7 ;  /* 0x000000ffff077224 */ /* 0x000fe400078e0a07 */
[----:B------:R-:W-:Y:S01]  /*1780*/  @!P3 IMAD.IADD R48, R48, 0x1, -R3 ;  /* 0x000000013030b824 */ /* 0x000fe200078e0a03 */
[----:B------:R-:W-:Y:S01]  /*1790*/  IABS R56, R11 ;  /* 0x0000000b00387213 */ /* 0x000fe20000000000 */
[----:B------:R-:W-:-:S02]  /*17a0*/  IMAD R54, R3, R7, R54 ;  /* 0x0000000703367224 */ /* 0x000fc400078e0236 */
[--C-:B------:R-:W-:Y:S01]  /*17b0*/  @!P5 IMAD.IADD R46, R46, 0x1, -R3.reuse ;  /* 0x000000012e2ed824 */ /* 0x100fe200078e0a03 */
[C---:B------:R-:W-:Y:S01]  /*17c0*/  ISETP.GT.U32.AND P3, PT, R3.reuse, R48, PT ;  /* 0x000000300300720c */ /* 0x040fe20003f64070 */
[----:B------:R-:W-:Y:S02]  /*17d0*/  @!P6 IMAD.IADD R50, R50, 0x1, -R3 ;  /* 0x000000013232e824 */ /* 0x000fe400078e0a03 */
[C---:B------:R-:W-:Y:S01]  /*17e0*/  IMAD.HI.U32 R7, R8.reuse, R56, RZ ;  /* 0x0000003808077227 */ /* 0x040fe200078e00ff */
[C---:B------:R-:W-:Y:S02]  /*17f0*/  ISETP.GT.U32.AND P5, PT, R3.reuse, R46, PT ;  /* 0x0000002e0300720c */ /* 0x040fe40003fa4070 */
[----:B------:R-:W-:Y:S01]  /*1800*/  ISETP.GT.U32.AND P6, PT, R3, R50, PT ;  /* 0x000000320300720c */ /* 0x000fe20003fc4070 */
[----:B------:R-:W-:Y:S02]  /*1810*/  IMAD.MOV R7, RZ, RZ, -R7 ;  /* 0x000000ffff077224 */ /* 0x000fe400078e0a07 */
[----:B------:R-:W-:-:S04]  /*1820*/  IMAD.HI.U32 R9, R8, R52, RZ ;  /* 0x0000003408097227 */ /* 0x000fc800078e00ff */
[C---:B------:R-:W-:Y:S02]  /*1830*/  IMAD R56, R3.reuse, R7, R56 ;  /* 0x0000000703387224 */ /* 0x040fe400078e0238 */
[----:B------:R-:W-:Y:S01]  /*1840*/  @!P3 IMAD.IADD R48, R48, 0x1, -R3 ;  /* 0x000000013030b824 */ /* 0x000fe200078e0a03 */
[C---:B------:R-:W-:Y:S01]  /*1850*/  ISETP.GT.U32.AND P3, PT, R3.reuse, R54, PT ;  /* 0x000000360300720c */ /* 0x040fe20003f64070 */
[----:B------:R-:W-:Y:S02]  /*1860*/  IMAD.MOV R9, RZ, RZ, -R9 ;  /* 0x000000ffff097224 */ /* 0x000fe400078e0a09 */
[----:B------:R-:W-:Y:S01]  /*1870*/  @!P6 IMAD.IADD R50, R50, 0x1, -R3 ;  /* 0x000000013232e824 */ /* 0x000fe200078e0a03 */
[C---:B------:R-:W-:Y:S01]  /*1880*/  ISETP.GT.U32.AND P6, PT, R3.reuse, R56, PT ;  /* 0x000000380300720c */ /* 0x040fe20003fc4070 */
[----:B------:R-:W-:Y:S02]  /*1890*/  IMAD R52, R3, R9, R52 ;  /* 0x0000000903347224 */ /* 0x000fe400078e0234 */
[----:B------:R-:W-:-:S04]  /*18a0*/  IMAD.HI.U32 R9, R8, R62, RZ ;  /* 0x0000003e08097227 */ /* 0x000fc800078e00ff */
[----:B------:R-:W-:Y:S02]  /*18b0*/  IMAD.MOV R9, RZ, RZ, -R9 ;  /* 0x000000ffff097224 */ /* 0x000fe400078e0a09 */
[--C-:B------:R-:W-:Y:S02]  /*18c0*/  @!P3 IMAD.IADD R54, R54, 0x1, -R3.reuse ;  /* 0x000000013636b824 */ /* 0x100fe400078e0a03 */
[--C-:B------:R-:W-:Y:S01]  /*18d0*/  @!P5 IMAD.IADD R46, R46, 0x1, -R3.reuse ;  /* 0x000000012e2ed824 */ /* 0x100fe200078e0a03 */
[C---:B------:R-:W-:Y:S01]  /*18e0*/  ISETP.GT.U32.AND P5, PT, R3.reuse, R52, PT ;  /* 0x000000340300720c */ /* 0x040fe20003fa4070 */
[----:B------:R-:W-:Y:S01]  /*18f0*/  @!P6 IMAD.IADD R56, R56, 0x1, -R3 ;  /* 0x000000013838e824 */ /* 0x000fe200078e0a03 */
[----:B------:R-:W-:Y:S01]  /*1900*/  ISETP.GT.U32.AND P6, PT, R3, R54, PT ;  /* 0x000000360300720c */ /* 0x000fe20003fc4070 */
[----:B------:R-:W-:-:S04]  /*1910*/  IMAD.HI.U32 R7, R8, R58, RZ ;  /* 0x0000003a08077227 */ /* 0x000fc800078e00ff */
[----:B------:R-:W-:Y:S02]  /*1920*/  IMAD R62, R3, R9, R62 ;  /* 0x00000009033e7224 */ /* 0x000fe400078e023e */
[----:B------:R-:W-:-:S04]  /*1930*/  IMAD.HI.U32 R10, R8, R64, RZ ;  /* 0x00000040080a7227 */ /* 0x000fc800078e00ff */
[----:B------:R-:W-:Y:S02]  /*1940*/  IMAD.MOV R7, RZ, RZ, -R7 ;  /* 0x000000ffff077224 */ /* 0x000fe400078e0a07 */
[----:B------:R-:W-:Y:S01]  /*1950*/  @!P6 IMAD.IADD R54, R54, 0x1, -R3 ;  /* 0x000000013636e824 */ /* 0x000fe200078e0a03 */
[C---:B------:R-:W-:Y:S01]  /*1960*/  ISETP.GT.U32.AND P6, PT, R3.reuse, R62, PT ;  /* 0x0000003e0300720c */ /* 0x040fe20003fc4070 */
[----:B------:R-:W-:Y:S02]  /*1970*/  IMAD.MOV R10, RZ, RZ, -R10 ;  /* 0x000000ffff0a7224 */ /* 0x000fe400078e0a0a */
[C---:B------:R-:W-:Y:S02]  /*1980*/  IMAD R58, R3.reuse, R7, R58 ;  /* 0x00000007033a7224 */ /* 0x040fe400078e023a */
[----:B------:R-:W-:Y:S01]  /*1990*/  @!P4 IMAD.MOV R42, RZ, RZ, -R42 ;  /* 0x000000ffff2ac224 */ /* 0x000fe200078e0a2a */
[----:B------:R-:W-:Y:S01]  /*19a0*/  ISETP.GT.U32.AND P4, PT, R3, R56, PT ;  /* 0x000000380300720c */ /* 0x000fe20003f84070 */
[----:B------:R-:W-:-:S04]  /*19b0*/  IMAD.HI.U32 R7, R8, R66, RZ ;  /* 0x0000004208077227 */ /* 0x000fc800078e00ff */
[----:B------:R-:W-:Y:S02]  /*19c0*/  IMAD R64, R3, R10, R64 ;  /* 0x0000000a03407224 */ /* 0x000fe400078e0240 */
[----:B------:R-:W-:Y:S02]  /*19d0*/  IMAD.MOV R10, RZ, RZ, -R7 ;  /* 0x000000ffff0a7224 */ /* 0x000fe400078e0a07 */
[--C-:B------:R-:W-:Y:S01]  /*19e0*/  @!P5 IMAD.IADD R52, R52, 0x1, -R3.reuse ;  /* 0x000000013434d824 */ /* 0x100fe200078e0a03 */
[----:B------:R-:W-:Y:S01]  /*19f0*/  ISETP.GE.AND P5, PT, R15, RZ, PT ;  /* 0x000000ff0f00720c */ /* 0x000fe20003fa6270 */
[C---:B------:R-:W-:Y:S02]  /*1a00*/  IMAD R66, R3.reuse, R10, R66 ;  /* 0x0000000a03427224 */ /* 0x040fe400078e0242 */
[--C-:B------:R-:W-:Y:S01]  /*1a10*/  @!P6 IMAD.IADD R62, R62, 0x1, -R3.reuse ;  /* 0x000000013e3ee824 */ /* 0x100fe200078e0a03 */
[C---:B------:R-:W-:Y:S01]  /*1a20*/  ISETP.GT.U32.AND P3, PT, R3.reuse, R52, PT ;  /* 0x000000340300720c */ /* 0x040fe20003f64070 */
[----:B------:R-:W-:Y:S01]  /*1a30*/  @!P4 IMAD.IADD R56, R56, 0x1, -R3 ;  /* 0x000000013838c824 */ /* 0x000fe200078e0a03 */
[C---:B------:R-:W-:Y:S01]  /*1a40*/  ISETP.GT.U32.AND P6, PT, R3.reuse, R66, PT ;  /* 0x000000420300720c */ /* 0x040fe20003fc4070 */
[----:B------:R-:W-:Y:S01]  /*1a50*/  IMAD.HI.U32 R7, R8, R68, RZ ;  /* 0x0000004408077227 */ /* 0x000fe200078e00ff */
[----:B------:R-:W-:-:S03]  /*1a60*/  ISETP.GT.U32.AND P4, PT, R3, R64, PT ;  /* 0x000000400300720c */ /* 0x000fc60003f84070 */
[----:B------:R-:W-:Y:S02]  /*1a70*/  IMAD.MOV R7, RZ, RZ, -R7 ;  /* 0x000000ffff077224 */ /* 0x000fe400078e0a07 */
[----:B------:R-:W-:-:S04]  /*1a80*/  IMAD.HI.U32 R9, R8, R70, RZ ;  /* 0x0000004608097227 */ /* 0x000fc800078e00ff */
[C---:B------:R-:W-:Y:S02]  /*1a90*/  IMAD R68, R3.reuse, R7, R68 ;  /* 0x0000000703447224 */ /* 0x040fe400078e0244 */
[--C-:B------:R-:W-:Y:S01]  /*1aa0*/  @!P3 IMAD.IADD R52, R52, 0x1, -R3.reuse ;  /* 0x000000013434b824 */ /* 0x100fe200078e0a03 */
[C---:B------:R-:W-:Y:S01]  /*1ab0*/  ISETP.GT.U32.AND P3, PT, R3.reuse, R58, PT ;  /* 0x0000003a0300720c */ /* 0x040fe20003f64070 */
[--C-:B------:R-:W-:Y:S01]  /*1ac0*/  @!P6 IMAD.IADD R66, R66, 0x1, -R3.reuse ;  /* 0x000000014242e824 */ /* 0x100fe200078e0a03 */
[----:B------:R-:W-:Y:S01]  /*1ad0*/  ISETP.GT.U32.AND P6, PT, R3, R68, PT ;  /* 0x000000440300720c */ /* 0x000fe20003fc4070 */
[----:B------:R-:W-:Y:S01]  /*1ae0*/  @!P4 IMAD.IADD R64, R64, 0x1, -R3 ;  /* 0x000000014040c824 */ /* 0x000fe200078e0a03 */
[----:B------:R-:W-:Y:S01]  /*1af0*/  ISETP.GE.AND P4, PT, R11, RZ, PT ;  /* 0x000000ff0b00720c */ /* 0x000fe20003f86270 */
[----:B------:R-:W-:Y:S01]  /*1b00*/  IMAD.MOV R9, RZ, RZ, -R9 ;  /* 0x000000ffff097224 */ /* 0x000fe200078e0a09 */
[----:B------:R-:W-:Y:S01]  /*1b10*/  LEA.HI R11, R0, R5, RZ, 0x1a ;  /* 0x00000005000b7211 */ /* 0x000fe200078fd0ff */
[----:B------:R-:W-:-:S04]  /*1b20*/  IMAD.HI.U32 R10, R8, R72, RZ ;  /* 0x00000048080a7227 */ /* 0x000fc800078e00ff */
[C---:B------:R-:W-:Y:S02]  /*1b30*/  VIADD R29, R11.reuse, 0x3e ;  /* 0x0000003e0b1d7836 */ /* 0x040fe40000000000 */
[----:B------:R-:W-:Y:S02]  /*1b40*/  VIADD R33, R11, 0x1e ;  /* 0x0000001e0b217836 */ /* 0x000fe40000000000 */
[----:B------:R-:W-:Y:S02]  /*1b50*/  IMAD R70, R3, R9, R70 ;  /* 0x0000000903467224 */ /* 0x000fe400078e0246 */
[--C-:B------:R-:W-:Y:S01]  /*1b60*/  @!P3 IMAD.IADD R58, R58, 0x1, -R3.reuse ;  /* 0x000000013a3ab824 */ /* 0x100fe200078e0a03 */
[----:B------:R-:W-:Y:S01]  /*1b70*/  ISETP.GE.AND P3, PT, R17, RZ, PT ;  /* 0x000000ff1100720c */ /* 0x000fe20003f66270 */
[C---:B------:R-:W-:Y:S01]  /*1b80*/  VIADD R31, R11.reuse, 0x2e ;  /* 0x0000002e0b1f7836 */ /* 0x040fe20000000000 */
[----:B------:R-:W-:Y:S01]  /*1b90*/  IABS R17, R29 ;  /* 0x0000001d00117213 */ /* 0x000fe20000000000 */
[----:B------:R-:W-:Y:S01]  /*1ba0*/  IMAD.MOV R10, RZ, RZ, -R10 ;  /* 0x000000ffff0a7224 */ /* 0x000fe200078e0a0a */
[----:B------:R-:W-:Y:S01]  /*1bb0*/  IABS R21, R33 ;  /* 0x0000002100157213 */ /* 0x000fe20000000000 */
[----:B------:R-:W-:Y:S01]  /*1bc0*/  VIADD R11, R11, 0xe ;  /* 0x0000000e0b0b7836 */ /* 0x000fe20000000000 */
[----:B------:R-:W-:Y:S01]  /*1bd0*/  IABS R19, R31 ;  /* 0x0000001f00137213 */ /* 0x000fe20000000000 */
[----:B------:R-:W-:Y:S01]  /*1be0*/  @!P6 IMAD.IADD R68, R68, 0x1, -R3 ;  /* 0x000000014444e824 */ /* 0x000fe200078e0a03 */
[C---:B------:R-:W-:Y:S01]  /*1bf0*/  ISETP.GT.U32.AND P6, PT, R3.reuse, R70, PT ;  /* 0x000000460300720c */ /* 0x040fe20003fc4070 */
[----:B------:R-:W-:Y:S01]  /*1c00*/  IMAD R72, R3, R10, R72 ;  /* 0x0000000a03487224 */ /* 0x000fe200078e0248 */
[----:B------:R-:W-:Y:S01]  /*1c10*/  IABS R23, R11 ;  /* 0x0000000b00177213 */ /* 0x000fe20000000000 */
[----:B------:R-:W-:-:S04]  /*1c20*/  IMAD.HI.U32 R7, R8, R17, RZ ;  /* 0x0000001108077227 */ /* 0x000fc800078e00ff */
[----:B------:R-:W-:-:S04]  /*1c30*/  IMAD.HI.U32 R10, R8, R21, RZ ;  /* 0x00000015080a7227 */ /* 0x000fc800078e00ff */
[----:B------:R-:W-:Y:S01]  /*1c40*/  @!P2 IMAD.MOV R46, RZ, RZ, -R46 ;  /* 0x000000ffff2ea224 */ /* 0x000fe200078e0a2e */
[C---:B------:R-:W-:Y:S01]  /*1c50*/  ISETP.GT.U32.AND P2, PT, R3.reuse, R58, PT ;  /* 0x0000003a0300720c */ /* 0x040fe20003f44070 */
[----:B------:R-:W-:Y:S02]  /*1c60*/  IMAD.MOV R44, RZ, RZ, -R7 ;  /* 0x000000ffff2c7224 */ /* 0x000fe400078e0a07 */
[----:B------:R-:W-:Y:S01]  /*1c70*/  @!P1 IMAD.MOV R48, RZ, RZ, -R48 ;  /* 0x000000ffff309224 */ /* 0x000fe200078e0a30 */
[C---:B------:R-:W-:Y:S01]  /*1c80*/  ISETP.GT.U32.AND P1, PT, R3.reuse, R62, PT ;  /* 0x0000003e0300720c */ /* 0x040fe20003f24070 */
[----:B------:R-:W-:Y:S01]  /*1c90*/  @!P0 IMAD.MOV R50, RZ, RZ, -R50 ;  /* 0x000000ffff328224 */ /* 0x000fe200078e0a32 */
[C---:B------:R-:W-:Y:S01]  /*1ca0*/  ISETP.GT.U32.AND P0, PT, R3.reuse, R64, PT ;  /* 0x000000400300720c */ /* 0x040fe20003f04070 */
[----:B------:R-:W-:Y:S01]  /*1cb0*/  @!P5 IMAD.MOV R52, RZ, RZ, -R52 ;  /* 0x000000ffff34d224 */ /* 0x000fe200078e0a34 */
[----:B------:R-:W-:Y:S01]  /*1cc0*/  ISETP.GT.U32.AND P5, PT, R3, R66, PT ;  /* 0x000000420300720c */ /* 0x000fe20003fa4070 */
[----:B------:R-:W-:-:S04]  /*1cd0*/  IMAD.HI.U32 R9, R8, R19, RZ ;  /* 0x0000001308097227 */ /* 0x000fc800078e00ff */
[----:B------:R-:W-:Y:S02]  /*1ce0*/  IMAD.MOV R74, RZ, RZ, -R10 ;  /* 0x000000ffff4a7224 */ /* 0x000fe400078e0a0a */
[----:B------:R-:W-:-:S04]  /*1cf0*/  IMAD.HI.U32 R15, R8, R23, RZ ;  /* 0x00000017080f7227 */ /* 0x000fc800078e00ff */
[----:B------:R-:W-:-:S04]  /*1d00*/  IMAD.HI.U32 R7, R8, R25, RZ ;  /* 0x0000001908077227 */ /* 0x000fc800078e00ff */
[C---:B------:R-:W-:Y:S02]  /*1d10*/  IMAD R10, R3.reuse, R44, R17 ;  /* 0x0000002c030a7224 */ /* 0x040fe400078e0211 */
[----:B------:R-:W-:Y:S02]  /*1d20*/  IMAD.MOV R60, RZ, RZ, -R9 ;  /* 0x000000ffff3c7224 */ /* 0x000fe400078e0a09 */
[----:B------:R-:W-:Y:S02]  /*1d30*/  IMAD R44, R3, R74, R21 ;  /* 0x0000004a032c7224 */ /* 0x000fe400078e0215 */
[----:B------:R-:W-:Y:S02]  /*1d40*/  IMAD.MOV R76, RZ, RZ, -R15 ;  /* 0x000000ffff4c7224 */ /* 0x000fe400078e0a0f */
[----:B------:R-:W-:Y:S01]  /*1d50*/  IMAD.MOV R74, RZ, RZ, -R7 ;  /* 0x000000ffff4a7224 */ /* 0x000fe200078e0a07 */
[----:B------:R-:W-:Y:S01]  /*1d60*/  SHF.R.S32.HI R7, RZ, 0x1f, R20 ;  /* 0x0000001fff077819 */ /* 0x000fe20000011414 */
[----:B------:R-:W-:-:S02]  /*1d70*/  @!P6 IMAD.IADD R70, R70, 0x1, -R3 ;  /* 0x000000014646e824 */ /* 0x000fc400078e0a03 */
[----:B------:R-:W-:Y:S01]  /*1d80*/  IMAD R8, R3, R60, R19 ;  /* 0x0000003c03087224 */ /* 0x000fe200078e0213 */
[----:B------:R-:W-:Y:S01]  /*1d90*/  LEA.HI R20, R7, R20, RZ, 0x6 ;  /* 0x0000001407147211 */ /* 0x000fe200078f30ff */
[C---:B------:R-:W-:Y:S01]  /*1da0*/  IMAD R60, R3.reuse, R76, R23 ;  /* 0x0000004c033c7224 */ /* 0x040fe200078e0217 */
[C---:B------:R-:W-:Y:S01]  /*1db0*/  ISETP.GT.U32.AND P6, PT, R3.reuse, R70, PT ;  /* 0x000000460300720c */ /* 0x040fe20003fc4070 */
[----:B------:R-:W-:Y:S01]  /*1dc0*/  @!P3 IMAD.MOV R54, RZ, RZ, -R54 ;  /* 0x000000ffff36b224 */ /* 0x000fe200078e0a36 */
[C---:B------:R-:W-:Y:S01]  /*1dd0*/  ISETP.GT.U32.AND P3, PT, R3.reuse, R68, PT ;  /* 0x000000440300720c */ /* 0x040fe20003f64070 */
[C---:B------:R-:W-:Y:S01]  /*1de0*/  IMAD R74, R3.reuse, R74, R25 ;  /* 0x0000004a034a7224 */ /* 0x040fe200078e0219 */
[----:B------:R-:W-:Y:S01]  /*1df0*/  CS2R R76, SRZ ;  /* 0x00000000004c7805 */ /* 0x000fe2000001ff00 */
[----:B------:R-:W-:Y:S01]  /*1e00*/  @!P4 IMAD.MOV R56, RZ, RZ, -R56 ;  /* 0x000000ffff38c224 */ /* 0x000fe200078e0a38 */
[C---:B------:R-:W-:Y:S01]  /*1e10*/  ISETP.GT.U32.AND P4, PT, R3.reuse, R10, PT ;  /* 0x0000000a0300720c */ /* 0x040fe20003f84070 */
[--C-:B------:R-:W-:Y:S01]  /*1e20*/  @!P2 IMAD.IADD R58, R58, 0x1, -R3.reuse ;  /* 0x000000013a3aa824 */ /* 0x100fe200078e0a03 */
[C---:B------:R-:W-:Y:S01]  /*1e30*/  ISETP.GT.U32.AND P2, PT, R3.reuse, R8, PT ;  /* 0x000000080300720c */ /* 0x040fe20003f44070 */
[--C-:B------:R-:W-:Y:S01]  /*1e40*/  @!P1 IMAD.IADD R62, R62, 0x1, -R3.reuse ;  /* 0x000000013e3e9824 */ /* 0x100fe200078e0a03 */
[C---:B------:R-:W-:Y:S01]  /*1e50*/  ISETP.GT.U32.AND P1, PT, R3.reuse, R44, PT ;  /* 0x0000002c0300720c */ /* 0x040fe20003f24070 */
[--C-:B------:R-:W-:Y:S01]  /*1e60*/  @!P0 IMAD.IADD R64, R64, 0x1, -R3.reuse ;  /* 0x0000000140408824 */ /* 0x100fe200078e0a03 */
[C---:B------:R-:W-:Y:S01]  /*1e70*/  ISETP.GT.U32.AND P0, PT, R3.reuse, R60, PT ;  /* 0x0000003c0300720c */ /* 0x040fe20003f04070 */
[--C-:B------:R-:W-:Y:S01]  /*1e80*/  @!P5 IMAD.IADD R66, R66, 0x1, -R3.reuse ;  /* 0x000000014242d824 */ /* 0x100fe200078e0a03 */
[----:B------:R-:W-:Y:S01]  /*1e90*/  ISETP.GT.U32.AND P5, PT, R3, R74, PT ;  /* 0x0000004a0300720c */ /* 0x000fe20003fa4070 */
[--C-:B------:R-:W-:Y:S01]  /*1ea0*/  @!P3 IMAD.IADD R68, R68, 0x1, -R3.reuse ;  /* 0x000000014444b824 */ /* 0x100fe200078e0a03 */
[----:B------:R-:W-:Y:S01]  /*1eb0*/  ISETP.GE.AND P3, PT, R35, RZ, PT ;  /* 0x000000ff2300720c */ /* 0x000fe20003f66270 */
[--C-:B------:R-:W-:Y:S01]  /*1ec0*/  @!P6 IMAD.IADD R70, R70, 0x1, -R3.reuse ;  /* 0x000000014646e824 */ /* 0x100fe200078e0a03 */
[----:B------:R-:W-:Y:S01]  /*1ed0*/  ISETP.GT.U32.AND P6, PT, R3, R72, PT ;  /* 0x000000480300720c */ /* 0x000fe20003fc4070 */
[--C-:B------:R-:W-:Y:S01]  /*1ee0*/  @!P4 IMAD.IADD R10, R10, 0x1, -R3.reuse ;  /* 0x000000010a0ac824 */ /* 0x100fe200078e0a03 */
[----:B------:R-:W-:Y:S01]  /*1ef0*/  ISETP.GE.AND P4, PT, R37, RZ, PT ;  /* 0x000000ff2500720c */ /* 0x000fe20003f86270 */
        /* <DEDUP_REMOVED lines=8> */
[----:B------:R-:W-:Y:S01]  /*1f80*/  @!P3 IMAD.MOV R58, RZ, RZ, -R58 ;  /* 0x000000ffff3ab224 */ /* 0x000fe200078e0a3a */
[C---:B------:R-:W-:Y:S01]  /*1f90*/  ISETP.GT.U32.AND P3, PT, R3.reuse, R10, PT ;  /* 0x0000000a0300720c */ /* 0x040fe20003f64070 */
[--C-:B------:R-:W-:Y:S01]  /*1fa0*/  @!P6 IMAD.IADD R72, R72, 0x1, -R3.reuse ;  /* 0x000000014848e824 */ /* 0x100fe200078e0a03 */
[C---:B------:R-:W-:Y:S01]  /*1fb0*/  ISETP.GT.U32.AND P6, PT, R3.reuse, R74, PT ;  /* 0x0000004a0300720c */ /* 0x040fe20003fc4070 */
[----:B------:R-:W-:Y:S01]  /*1fc0*/  @!P4 IMAD.MOV R62, RZ, RZ, -R62 ;  /* 0x000000ffff3ec224 */ /* 0x000fe200078e0a3e */
[C---:B------:R-:W-:Y:S01]  /*1fd0*/  ISETP.GT.U32.AND P4, PT, R3.reuse, R8, PT ;  /* 0x000000080300720c */ /* 0x040fe20003f84070 */
[----:B------:R-:W-:Y:S01]  /*1fe0*/  @!P2 IMAD.MOV R64, RZ, RZ, -R64 ;  /* 0x000000ffff40a224 */ /* 0x000fe200078e0a40 */
[C---:B------:R-:W-:Y:S01]  /*1ff0*/  ISETP.GT.U32.AND P2, PT, R3.reuse, R44, PT ;  /* 0x0000002c0300720c */ /* 0x040fe20003f44070 */
[----:B------:R-:W-:Y:S01]  /*2000*/  @!P1 IMAD.MOV R66, RZ, RZ, -R66 ;  /* 0x000000ffff429224 */ /* 0x000fe200078e0a42 */
[C---:B------:R-:W-:Y:S01]  /*2010*/  ISETP.GT.U32.AND P1, PT, R3.reuse, R60, PT ;  /* 0x0000003c0300720c */ /* 0x040fe20003f24070 */
[----:B------:R-:W-:Y:S01]  /*2020*/  @!P0 IMAD.MOV R68, RZ, RZ, -R68 ;  /* 0x000000ffff448224 */ /* 0x000fe200078e0a44 */
[----:B------:R-:W-:Y:S01]  /*2030*/  ISETP.GT.U32.AND P0, PT, R3, R72, PT ;  /* 0x000000480300720c */ /* 0x000fe20003f04070 */
        /* <DEDUP_REMOVED lines=13> */
[----:B------:R-:W-:Y:S01]  /*2110*/  ISETP.NE.AND P0, PT, R13, RZ, PT ;  /* 0x000000ff0d00720c */ /* 0x000fe20003f05270 */
[----:B------:R-:W-:Y:S01]  /*2120*/  @!P5 IMAD.MOV R10, RZ, RZ, -R10 ;  /* 0x000000ffff0ad224 */ /* 0x000fe200078e0a0a */
[----:B------:R-:W-:Y:S01]  /*2130*/  LOP3.LUT R3, RZ, R13, RZ, 0x33, !PT ;  /* 0x0000000dff037212 */ /* 0x000fe200078e33ff */
[----:B------:R-:W-:Y:S01]  /*2140*/  @!P3 IMAD.MOV R8, RZ, RZ, -R8 ;  /* 0x000000ffff08b224 */ /* 0x000fe200078e0a08 */
[----:B------:R-:W0:Y:S01]  /*2150*/  LDC R13, c[0x0][0x238] ;  /* 0x00008e00ff0d7b82 */ /* 0x000e220000000800 */
[----:B------:R-:W-:Y:S01]  /*2160*/  @!P6 IMAD.MOV R72, RZ, RZ, -R72 ;  /* 0x000000ffff48e224 */ /* 0x000fe200078e0a48 */
[C---:B------:R-:W-:Y:S01]  /*2170*/  SEL R10, R3.reuse, R10, !P0 ;  /* 0x0000000a030a7207 */ /* 0x040fe20004000000 */
[----:B------:R-:W-:Y:S01]  /*2180*/  @!P4 IMAD.MOV R44, RZ, RZ, -R44 ;  /* 0x000000ffff2cc224 */ /* 0x000fe200078e0a2c */
[C---:B------:R-:W-:Y:S01]  /*2190*/  SEL R14, R3.reuse, R14, !P0 ;  /* 0x0000000e030e7207 */ /* 0x040fe20004000000 */
[----:B------:R-:W-:Y:S01]  /*21a0*/  @!P2 IMAD.MOV R60, RZ, RZ, -R60 ;  /* 0x000000ffff3ca224 */ /* 0x000fe200078e0a3c */
[C---:B------:R-:W-:Y:S01]  /*21b0*/  SEL R7, R3.reuse, R16, !P0 ;  /* 0x0000001003077207 */ /* 0x040fe20004000000 */
[----:B------:R-:W-:Y:S01]  /*21c0*/  IMAD R10, R10, UR4, RZ ;  /* 0x000000040a0a7c24 */ /* 0x000fe2000f8e02ff */
[C---:B------:R-:W-:Y:S01]  /*21d0*/  SEL R22, R3.reuse, R22, !P0 ;  /* 0x0000001603167207 */ /* 0x040fe20004000000 */
[----:B------:R-:W-:Y:S01]  /*21e0*/  @!P1 IMAD.MOV R74, RZ, RZ, -R74 ;  /* 0x000000ffff4a9224 */ /* 0x000fe200078e0a4a */
[C---:B------:R-:W-:Y:S01]  /*21f0*/  SEL R24, R3.reuse, R24, !P0 ;  /* 0x0000001803187207 */ /* 0x040fe20004000000 */
[----:B------:R-:W-:Y:S01]  /*2200*/  IMAD R14, R14, UR4, RZ ;  /* 0x000000040e0e7c24 */ /* 0x000fe2000f8e02ff */
[----:B------:R-:W-:Y:S01]  /*2210*/  SEL R26, R3, R26, !P0 ;  /* 0x0000001a031a7207 */ /* 0x000fe20004000000 */
[----:B------:R-:W-:Y:S01]  /*2220*/  IMAD R7, R7, UR4, RZ ;  /* 0x0000000407077c24 */ /* 0x000fe2000f8e02ff */
[C---:B------:R-:W-:Y:S01]  /*2230*/  SEL R28, R3.reuse, R28, !P0 ;  /* 0x0000001c031c7207 */ /* 0x040fe20004000000 */
        /* <DEDUP_REMOVED lines=13> */
[----:B------:R-:W-:Y:S01]  /*2310*/  IADD3 R16, P1, R6, UR6, RZ ;  /* 0x0000000606107c10 */ /* 0x000fe2000ff3e0ff */
[----:B------:R-:W-:Y:S01]  /*2320*/  IMAD R34, R34, UR4, RZ ;  /* 0x0000000422227c24 */ /* 0x000fe2000f8e02ff */
[----:B------:R-:W-:Y:S01]  /*2330*/  SHF.R.S32.HI R219, RZ, 0x1f, R10 ;  /* 0x0000001fffdb7819 */ /* 0x000fe2000001140a */
[----:B------:R-:W-:Y:S01]  /*2340*/  IMAD R36, R36, UR4, RZ ;  /* 0x0000000424247c24 */ /* 0x000fe2000f8e02ff */
[----:B------:R-:W-:Y:S01]  /*2350*/  IADD3 R11, P4, R10, UR8, RZ ;  /* 0x000000080a0b7c10 */ /* 0x000fe2000ff9e0ff */
[----:B------:R-:W-:Y:S01]  /*2360*/  IMAD R38, R38, UR4, RZ ;  /* 0x0000000426267c24 */ /* 0x000fe2000f8e02ff */
[C---:B------:R-:W-:Y:S01]  /*2370*/  SEL R12, R3.reuse, R12, !P0 ;  /* 0x0000000c030c7207 */ /* 0x040fe20004000000 */
[----:B------:R-:W-:Y:S01]  /*2380*/  ULDC UR6, c[0x0][0x23c] ;  /* 0x00008f0000067ab9 */ /* 0x000fe20000000800 */
[C---:B------:R-:W-:Y:S01]  /*2390*/  SEL R40, R3.reuse, R40, !P0 ;  /* 0x0000002803287207 */ /* 0x040fe20004000000 */
[----:B------:R-:W-:Y:S01]  /*23a0*/  USHF.L.U32 UR24, UR6, 0x6, URZ ;  /* 0x0000000606187899 */ /* 0x000fe2000800063f */
        /* <DEDUP_REMOVED lines=32> */
[----:B------:R-:W-:Y:S01]  /*25b0*/  SEL R3, R3, R74, !P0 ;  /* 0x0000004a03037207 */ /* 0x000fe20004000000 */
[----:B------:R-:W-:Y:S01]  /*25c0*/  IMAD R70, R70, UR4, RZ ;  /* 0x0000000446467c24 */ /* 0x000fe2000f8e02ff */
[----:B------:R-:W-:Y:S01]  /*25d0*/  LEA.HI.X.SX32 R203, R6, UR7, 0x1, P1 ;  /* 0x0000000706cb7c11 */ /* 0x000fe200088f0eff */
[----:B------:R-:W-:Y:S01]  /*25e0*/  IMAD.SHL.U32 R6, R0, 0x8, RZ ;  /* 0x0000000800067824 */ /* 0x000fe200078e00ff */
[----:B------:R-:W-:Y:S01]  /*25f0*/  IADD3.X R219, R219, UR9, RZ, P4, !PT ;  /* 0x00000009dbdb7c10 */ /* 0x000fe2000a7fe4ff */
[----:B------:R-:W-:Y:S01]  /*2600*/  IMAD R72, R72, UR4, RZ ;  /* 0x0000000448487c24 */ /* 0x000fe2000f8e02ff */
[----:B------:R-:W-:Y:S01]  /*2610*/  SHF.R.S32.HI R195, RZ, 0x1f, R14 ;  /* 0x0000001fffc37819 */ /* 0x000fe2000001140e */
[----:B------:R-:W-:Y:S01]  /*2620*/  IMAD R15, R3, UR4, RZ ;  /* 0x00000004030f7c24 */ /* 0x000fe2000f8e02ff */
[----:B------:R-:W-:Y:S01]  /*2630*/  IADD3 R207, P3, R14, UR8, RZ ;  /* 0x000000080ecf7c10 */ /* 0x000fe2000ff7e0ff */
[----:B------:R-:W-:Y:S01]  /*2640*/  UIADD3 UR4, UR12, 0x2000, URZ ;  /* 0x000020000c047890 */ /* 0x000fe2000fffe03f */
[----:B------:R-:W-:-:S02]  /*2650*/  SHF.R.S32.HI R191, RZ, 0x1f, R7 ;  /* 0x0000001fffbf7819 */ /* 0x000fc40000011407 */
[----:B------:R-:W-:Y:S02]  /*2660*/  CS2R R74, SRZ ;  /* 0x00000000004a7805 */ /* 0x000fe4000001ff00 */
[----:B------:R-:W-:Y:S01]  /*2670*/  IADD3 R209, P1, R7, UR8, RZ ;  /* 0x0000000807d17c10 */ /* 0x000fe2000ff3e0ff */
[----:B------:R-:W-:Y:S01]  /*2680*/  USHF.R.U32.HI UR4, URZ, 0x4, UR4 ;  /* 0x000000043f047899 */ /* 0x000fe20008011604 */
[----:B------:R-:W-:Y:S01]  /*2690*/  SHF.R.S32.HI R187, RZ, 0x1f, R22 ;  /* 0x0000001fffbb7819 */ /* 0x000fe20000011416 */
[----:B------:R-:W-:Y:S01]  /*26a0*/  UMOV UR7, 0x80000020 ;  /* 0x8000002000077882 */ /* 0x000fe20000000000 */
[----:B------:R-:W-:Y:S01]  /*26b0*/  IADD3 R211, P0, R22, UR8, RZ ;  /* 0x0000000816d37c10 */ /* 0x000fe2000ff1e0ff */
[----:B------:R-:W-:Y:S01]  /*26c0*/  USGXT.U32 UR4, UR4, 0xe ;  /* 0x0000000e0404789a */ /* 0x000fe20008000000 */
[----:B------:R-:W-:Y:S02]  /*26d0*/  SHF.R.S32.HI R183, RZ, 0x1f, R24 ;  /* 0x0000001fffb77819 */ /* 0x000fe40000011418 */
[----:B------:R-:W-:-:S02]  /*26e0*/  IADD3 R213, P2, R24, UR8, RZ ;  /* 0x0000000818d57c10 */ /* 0x000fc4000ff5e0ff */
[----:B------:R-:W-:Y:S02]  /*26f0*/  CS2R R24, SRZ ;  /* 0x0000000000187805 */ /* 0x000fe4000001ff00 */
[----:B------:R-:W-:Y:S01]  /*2700*/  SHF.R.S32.HI R179, RZ, 0x1f, R26 ;  /* 0x0000001fffb37819 */ /* 0x000fe2000001141a */
[----:B------:R-:W-:Y:S01]  /*2710*/  UIADD3.64 UR10, UR4, -UR10, URZ ;  /* 0x8000000a040a7297 */ /* 0x000fe2000fffe03f */
[----:B------:R-:W-:Y:S02]  /*2720*/  IADD3 R215, P5, R26, UR8, RZ ;  /* 0x000000081ad77c10 */ /* 0x000fe4000ffbe0ff */
[----:B------:R-:W-:Y:S02]  /*2730*/  CS2R R26, SRZ ;  /* 0x00000000001a7805 */ /* 0x000fe4000001ff00 */
[----:B------:R-:W-:Y:S02]  /*2740*/  SHF.R.S32.HI R175, RZ, 0x1f, R28 ;  /* 0x0000001fffaf7819 */ /* 0x000fe4000001141c */
[----:B------:R-:W-:-:S02]  /*2750*/  IADD3 R217, P4, R28, UR8, RZ ;  /* 0x000000081cd97c10 */ /* 0x000fc4000ff9e0ff */
[----:B------:R-:W-:Y:S02]  /*2760*/  CS2R R28, SRZ ;  /* 0x00000000001c7805 */ /* 0x000fe4000001ff00 */
[----:B------:R-:W-:Y:S02]  /*2770*/  IADD3.X R195, R195, UR9, RZ, P3, !PT ;  /* 0x00000009c3c37c10 */ /* 0x000fe40009ffe4ff */
[----:B------:R-:W-:Y:S02]  /*2780*/  IADD3.X R191, R191, UR9, RZ, P1, !PT ;  /* 0x00000009bfbf7c10 */ /* 0x000fe40008ffe4ff */
[----:B------:R-:W-:Y:S02]  /*2790*/  IADD3.X R187, R187, UR9, RZ, P0, !PT ;  /* 0x00000009bbbb7c10 */ /* 0x000fe400087fe4ff */
[----:B------:R-:W-:Y:S02]  /*27a0*/  IADD3.X R183, R183, UR9, RZ, P2, !PT ;  /* 0x00000009b7b77c10 */ /* 0x000fe400097fe4ff */
[----:B------:R-:W-:-:S02]  /*27b0*/  IADD3.X R179, R179, UR9, RZ, P5, !PT ;  /* 0x00000009b3b37c10 */ /* 0x000fc4000affe4ff */
[----:B------:R-:W-:Y:S02]  /*27c0*/  IADD3.X R175, R175, UR9, RZ, P4, !PT ;  /* 0x00000009afaf7c10 */ /* 0x000fe4000a7fe4ff */
[----:B------:R-:W-:Y:S02]  /*27d0*/  SHF.R.S32.HI R171, RZ, 0x1f, R8 ;  /* 0x0000001fffab7819 */ /* 0x000fe40000011408 */
[----:B------:R-:W-:Y:S02]  /*27e0*/  IADD3 R201, P3, R8, UR8, RZ ;  /* 0x0000000808c97c10 */ /* 0x000fe4000ff7e0ff */
[----:B------:R-:W-:Y:S02]  /*27f0*/  SHF.R.S32.HI R167, RZ, 0x1f, R30 ;  /* 0x0000001fffa77819 */ /* 0x000fe4000001141e */
[----:B------:R-:W-:Y:S02]  /*2800*/  IADD3 R197, P1, R30, UR8, RZ ;  /* 0x000000081ec57c10 */ /* 0x000fe4000ff3e0ff */
[----:B------:R-:W-:-:S02]  /*2810*/  CS2R R30, SRZ ;  /* 0x00000000001e7805 */ /* 0x000fc4000001ff00 */
[----:B------:R-:W-:Y:S02]  /*2820*/  SHF.R.S32.HI R163, RZ, 0x1f, R32 ;  /* 0x0000001fffa37819 */ /* 0x000fe40000011420 */
[----:B------:R-:W-:Y:S02]  /*2830*/  IADD3 R193, P0, R32, UR8, RZ ;  /* 0x0000000820c17c10 */ /* 0x000fe4000ff1e0ff */
[----:B------:R-:W-:Y:S02]  /*2840*/  CS2R R32, SRZ ;  /* 0x0000000000207805 */ /* 0x000fe4000001ff00 */
        /* <DEDUP_REMOVED lines=9> */
[----:B------:R-:W-:Y:S02]  /*28e0*/  IADD3.X R171, R171, UR9, RZ, P3, !PT ;  /* 0x00000009abab7c10 */ /* 0x000fe40009ffe4ff */
[----:B------:R-:W-:Y:S02]  /*28f0*/  IADD3.X R167, R167, UR9, RZ, P1, !PT ;  /* 0x00000009a7a77c10 */ /* 0x000fe40008ffe4ff */
[----:B------:R-:W-:Y:S02]  /*2900*/  IADD3.X R163, R163, UR9, RZ, P0, !PT ;  /* 0x00000009a3a37c10 */ /* 0x000fe400087fe4ff */
[----:B------:R-:W-:Y:S02]  /*2910*/  IADD3.X R159, R159, UR9, RZ, P2, !PT ;  /* 0x000000099f9f7c10 */ /* 0x000fe400097fe4ff */
[----:B------:R-:W-:Y:S02]  /*2920*/  IADD3.X R155, R155, UR9, RZ, P5, !PT ;  /* 0x000000099b9b7c10 */ /* 0x000fe4000affe4ff */
[----:B------:R-:W-:-:S02]  /*2930*/  IADD3.X R151, R151, UR9, RZ, P4, !PT ;  /* 0x0000000997977c10 */ /* 0x000fc4000a7fe4ff */
        /* <DEDUP_REMOVED lines=42> */
[----:B------:R-:W-:Y:S02]  /*2be0*/  LOP3.LUT R14, R0, 0x3f, RZ, 0xc0, !PT ;  /* 0x0000003f000e7812 */ /* 0x000fe400078ec0ff */
[----:B------:R-:W-:Y:S02]  /*2bf0*/  LOP3.LUT R7, R6, 0x30, RZ, 0xc0, !PT ;  /* 0x0000003006077812 */ /* 0x000fe400078ec0ff */
[----:B------:R-:W-:Y:S01]  /*2c00*/  IADD3.X R107, R107, UR9, RZ, P3, !PT ;  /* 0x000000096b6b7c10 */ /* 0x000fe20009ffe4ff */
[----:B------:R-:W-:Y:S01]  /*2c10*/  IMAD R14, R14, UR6, RZ ;  /* 0x000000060e0e7c24 */ /* 0x000fe2000f8e02ff */
[----:B------:R-:W-:Y:S01]  /*2c20*/  IADD3.X R103, R103, UR9, RZ, P1, !PT ;  /* 0x0000000967677c10 */ /* 0x000fe20008ffe4ff */
[----:B------:R-:W-:Y:S01]  /*2c30*/  UMOV UR6, UR4 ;  /* 0x0000000400067c82 */ /* 0x000fe20008000000 */
[----:B------:R-:W-:Y:S02]  /*2c40*/  IADD3.X R99, R99, UR9, RZ, P0, !PT ;  /* 0x0000000963637c10 */ /* 0x000fe400087fe4ff */
[----:B------:R-:W-:-:S02]  /*2c50*/  IADD3.X R95, R95, UR9, RZ, P2, !PT ;  /* 0x000000095f5f7c10 */ /* 0x000fc400097fe4ff */
[----:B------:R-:W-:Y:S02]  /*2c60*/  IADD3.X R91, R91, UR9, RZ, P5, !PT ;  /* 0x000000095b5b7c10 */ /* 0x000fe4000affe4ff */
[----:B------:R-:W-:Y:S02]  /*2c70*/  IADD3.X R89, R89, UR9, RZ, P4, !PT ;  /* 0x0000000959597c10 */ /* 0x000fe4000a7fe4ff */
[----:B------:R-:W-:Y:S02]  /*2c80*/  SHF.R.S32.HI R199, RZ, 0x1f, R12 ;  /* 0x0000001fffc77819 */ /* 0x000fe4000001140c */
[----:B------:R-:W-:Y:S01]  /*2c90*/  IADD3 R205, P6, R12, UR8, RZ ;  /* 0x000000080ccd7c10 */ /* 0x000fe2000ffde0ff */
[----:B------:R-:W-:Y:S01]  /*2ca0*/  IMAD R12, R2, 0x40, R7 ;  /* 0x00000040020c7824 */ /* 0x000fe200078e0207 */
[----:B------:R-:W-:Y:S02]  /*2cb0*/  SHF.R.S32.HI R3, RZ, 0x1f, R64 ;  /* 0x0000001fff037819 */ /* 0x000fe40000011440 */
[----:B------:R-:W-:-:S02]  /*2cc0*/  IADD3 R113, P3, R64, UR8, RZ ;  /* 0x0000000840717c10 */ /* 0x000fc4000ff7e0ff */
[----:B------:R-:W-:Y:S02]  /*2cd0*/  CS2R R64, SRZ ;  /* 0x0000000000407805 */ /* 0x000fe4000001ff00 */
[----:B------:R-:W-:Y:S02]  /*2ce0*/  SHF.R.S32.HI R23, RZ, 0x1f, R66 ;  /* 0x0000001fff177819 */ /* 0x000fe40000011442 */
[----:B------:R-:W-:Y:S02]  /*2cf0*/  IADD3 R109, P1, R66, UR8, RZ ;  /* 0x00000008426d7c10 */ /* 0x000fe4000ff3e0ff */
[----:B------:R-:W-:Y:S02]  /*2d00*/  CS2R R66, SRZ ;  /* 0x0000000000427805 */ /* 0x000fe4000001ff00 */
        /* <DEDUP_REMOVED lines=9> */
[----:B------:R-:W-:Y:S01]  /*2da0*/  IADD3 R93, P4, R15, UR8, RZ ;  /* 0x000000080f5d7c10 */ /* 0x000fe2000ff9e0ff */
[----:B------:R-:W-:Y:S01]  /*2db0*/  UIADD3 UR8, UP0, UR13, 0x2, URZ ;  /* 0x000000020d087890 */ /* 0x000fe2000ff1e03f */
[----:B------:R-:W-:Y:S02]  /*2dc0*/  IADD3.X R199, R199, UR9, RZ, P6, !PT ;  /* 0x00000009c7c77c10 */ /* 0x000fe4000b7fe4ff */
[----:B------:R-:W-:Y:S02]  /*2dd0*/  IADD3.X R3, R3, UR9, RZ, P3, !PT ;  /* 0x0000000903037c10 */ /* 0x000fe40009ffe4ff */
[----:B------:R-:W-:Y:S02]  /*2de0*/  IADD3.X R23, R23, UR9, RZ, P1, !PT ;  /* 0x0000000917177c10 */ /* 0x000fe40008ffe4ff */
[----:B------:R-:W-:-:S02]  /*2df0*/  IADD3.X R21, R21, UR9, RZ, P0, !PT ;  /* 0x0000000915157c10 */ /* 0x000fc400087fe4ff */
[----:B------:R-:W-:Y:S02]  /*2e00*/  IADD3.X R19, R19, UR9, RZ, P2, !PT ;  /* 0x0000000913137c10 */ /* 0x000fe400097fe4ff */
[----:B------:R-:W-:Y:S02]  /*2e10*/  IADD3.X R17, R17, UR9, RZ, P5, !PT ;  /* 0x0000000911117c10 */ /* 0x000fe4000affe4ff */
[----:B------:R-:W-:Y:S01]  /*2e20*/  LEA.HI.X.SX32 R15, R15, UR9, 0x1, P4 ;  /* 0x000000090f0f7c11 */ /* 0x000fe2000a0f0eff */
[----:B------:R-:W-:Y:S01]  /*2e30*/  UIADD3.X UR9, UR5, -0x7fffffe0, URZ, UP0, !UPT ;  /* 0x8000002005097890 */ /* 0x000fe200087fe43f */
[----:B------:R-:W-:Y:S02]  /*2e40*/  SHF.R.S32.HI R20, RZ, 0x6, R20 ;  /* 0x00000006ff147819 */ /* 0x000fe40000011414 */
[----:B------:R-:W-:Y:S01]  /*2e50*/  SHF.R.S32.HI R10, RZ, 0x1f, R14 ;  /* 0x0000001fff0a7819 */ /* 0x000fe2000001140e */
[----:B------:R-:W-:Y:S01]  /*2e60*/  UIADD3.64 UR16, UR8, 0xfe, URZ ;  /* 0x000000fe08107897 */ /* 0x000fe2000fffe03f */
[C---:B------:R-:W-:Y:S01]  /*2e70*/  LOP3.LUT R9, R12.reuse, 0x10, RZ, 0x3c, !PT ;  /* 0x000000100c097812 */ /* 0x040fe200078e3cff */
[----:B------:R-:W-:Y:S01]  /*2e80*/  UIADD3.64 UR20, UR8, 0x100, URZ ;  /* 0x0000010008147897 */ /* 0x000fe2000fffe03f */
[----:B------:R-:W-:-:S02]  /*2e90*/  LOP3.LUT R8, R12, 0x20, RZ, 0x3c, !PT ;  /* 0x000000200c087812 */ /* 0x000fc400078e3cff */
[----:B0-----:R-:W-:-:S09]  /*2ea0*/  LOP3.LUT R7, R12, 0x30, RZ, 0x3c, !PT ;  /* 0x000000300c077812 */ /* 0x001fd200078e3cff */
.L_x_2:
[----:B------:R-:W-:Y:S02]  /*2eb0*/  ISETP.GT.AND P2, PT, R18, RZ, PT ;  /* 0x000000ff1200720c */ /* 0x000fe40003f44270 */
[----:B------:R-:W-:Y:S01]  /*2ec0*/  PRMT R178, RZ, 0x7610, R178 ;  /* 0x00007610ffb27816 */ /* 0x000fe200000000b2 */
[C---:B------:R-:W-:Y:S01]  /*2ed0*/  IMAD.SHL.U32 R88, R13.reuse, 0x2, RZ ;  /* 0x000000020d587824 */ /* 0x040fe200078e00ff */
[----:B------:R-:W-:Y:S01]  /*2ee0*/  LOP3.LUT R133, R0, 0x3f, RZ, 0xc0, !PT ;  /* 0x0000003f00857812 */ /* 0x000fe200078ec0ff */
[----:B------:R-:W-:Y:S01]  /*2ef0*/  IMAD R22, R13, 0x3, RZ ;  /* 0x000000030d167824 */ /* 0x000fe200078e02ff */
[----:B------:R-:W-:Y:S02]  /*2f00*/  IADD3 R132, P3, R16, UR25, RZ ;  /* 0x0000001910847c10 */ /* 0x000fe4000ff7e0ff */
[C---:B------:R-:W-:Y:S02]  /*2f10*/  ISETP.GT.AND P1, PT, R18.reuse, 0x1, PT ;  /* 0x000000011200780c */ /* 0x040fe40003f24270 */
[----:B------:R-:W-:-:S02]  /*2f20*/  ISETP.GT.AND P5, PT, R18, 0x2, PT ;  /* 0x000000021200780c */ /* 0x000fc40003fa4270 */
[----:B------:R-:W-:Y:S01]  /*2f30*/  ISETP.GE.AND P0, PT, R133, R18, PT ;  /* 0x000000128500720c */ /* 0x000fe20003f06270 */
[----:B------:R-:W-:Y:S01]  /*2f40*/  @P2 IMAD.MOV.U32 R202, RZ, RZ, R16 ;  /* 0x000000ffffca2224 */ /* 0x000fe200078e0010 */
[----:B------:R-:W-:-:S04]  /*2f50*/  LEA.HI.X.SX32 R133, R13, R203, 0x1, P3 ;  /* 0x000000cb0d857211 */ /* 0x000fc800018f0eff */
[----:B------:R-:W2:Y:S01]  /*2f60*/  @P2 LDG.E.U8 R178, desc[UR14][R202.64] ;  /* 0x0000000ecab22981 */ /* 0x000ea2000c1e1100 */
[----:B------:R-:W-:Y:S02]  /*2f70*/  ISETP.GT.AND P2, PT, R18, 0x3, PT ;  /* 0x000000031200780c */ /* 0x000fe40003f44270 */
[-C--:B------:R-:W-:Y:S02]  /*2f80*/  IADD3 R134, P4, R88, R16.reuse, RZ ;  /* 0x0000001058867210 */ /* 0x080fe40007f9e0ff */
[----:B------:R-:W-:Y:S01]  /*2f90*/  IADD3 R136, P3, R22, R16, RZ ;  /* 0x0000001016887210 */ /* 0x000fe20007f7e0ff */
[----:B------:R-:W-:Y:S01]  /*2fa0*/  IMAD.SHL.U32 R90, R13, 0x4, RZ ;  /* 0x000000040d5a7824 */ /* 0x000fe200078e00ff */
[----:B------:R-:W-:Y:S02]  /*2fb0*/  PRMT R176, RZ, 0x7610, R176 ;  /* 0x00007610ffb07816 */ /* 0x000fe400000000b0 */
[----:B------:R-:W-:Y:S02]  /*2fc0*/  PRMT R140, RZ, 0x7610, R140 ;  /* 0x00007610ff8c7816 */ /* 0x000fe4000000008c */
[----:B------:R-:W-:-:S02]  /*2fd0*/  PRMT R141, RZ, 0x7610, R141 ;  /* 0x00007610ff8d7816 */ /* 0x000fc4000000008d */
[-C--:B------:R-:W-:Y:S01]  /*2fe0*/  LEA.HI.X.SX32 R135, R88, R203.reuse, 0x1, P4 ;  /* 0x000000cb58877211 */ /* 0x080fe200020f0eff */
[----:B------:R-:W3:Y:S01]  /*2ff0*/  @P1 LDG.E.U8 R176, desc[UR14][R132.64] ;  /* 0x0000000e84b01981 */ /* 0x000ee2000c1e1100 */
[----:B------:R-:W-:Y:S01]  /*3000*/  LEA.HI.X.SX32 R137, R22, R203, 0x1, P3 ;  /* 0x000000cb16897211 */ /* 0x000fe200018f0eff */
[C---:B------:R-:W-:Y:S01]  /*3010*/  IMAD R22, R13.reuse, 0x5, RZ ;  /* 0x000000050d167824 */ /* 0x040fe200078e02ff */
[----:B------:R-:W-:Y:S01]  /*3020*/  IADD3 R138, P3, R90, R16, RZ ;  /* 0x000000105a8a7210 */ /* 0x000fe20007f7e0ff */
[----:B------:R0:W4:Y:S01]  /*3030*/  @P5 LDG.E.U8 R140, desc[UR14][R134.64] ;  /* 0x0000000e868c5981 */ /* 0x000122000c1e1100 */
[----:B------:R-:W-:Y:S01]  /*3040*/  IMAD R88, R13, 0x6, RZ ;  /* 0x000000060d587824 */ /* 0x000fe200078e02ff */
[C---:B------:R-:W-:Y:S02]  /*3050*/  ISETP.GT.AND P1, PT, R18.reuse, 0x4, PT ;  /* 0x000000041200780c */ /* 0x040fe40003f24270 */
[----:B------:R-:W5:Y:S01]  /*3060*/  @P2 LDG.E.U8 R141, desc[UR14][R136.64] ;  /* 0x0000000e888d2981 */ /* 0x000f62000c1e1100 */
[----:B------:R-:W-:-:S02]  /*3070*/  ISETP.GT.AND P5, PT, R18, 0x5, PT ;  /* 0x000000051200780c */ /* 0x000fc40003fa4270 */
[----:B------:R-:W-:Y:S02]  /*3080*/  ISETP.GT.AND P2, PT, R18, 0x6, PT ;  /* 0x000000061200780c */ /* 0x000fe40003f44270 */
[----:B------:R-:W-:Y:S02]  /*3090*/  LEA.HI.X.SX32 R139, R90, R203, 0x1, P3 ;  /* 0x000000cb5a8b7211 */ /* 0x000fe400018f0eff */
[-C--:B------:R-:W-:Y:S02]  /*30a0*/  IADD3 R144, P4, R22, R16.reuse, RZ ;  /* 0x0000001016907210 */ /* 0x080fe40007f9e0ff */
[----:B------:R-:W-:Y:S01]  /*30b0*/  IADD3 R220, P3, R88, R16, RZ ;  /* 0x0000001058dc7210 */ /* 0x000fe20007f7e0ff */
[----:B------:R-:W-:Y:S01]  /*30c0*/  IMAD R90, R13, 0x7, RZ ;  /* 0x000000070d5a7824 */ /* 0x000fe200078e02ff */
[----:B------:R-:W-:Y:S02]  /*30d0*/  PRMT R146, RZ, 0x7610, R146 ;  /* 0x00007610ff927816 */ /* 0x000fe40000000092 */
[----:B------:R-:W-:-:S02]  /*30e0*/  PRMT R143, RZ, 0x7610, R143 ;  /* 0x00007610ff8f7816 */ /* 0x000fc4000000008f */
[----:B------:R-:W-:Y:S02]  /*30f0*/  PRMT R206, RZ, 0x7610, R206 ;  /* 0x00007610ffce7816 */ /* 0x000fe400000000ce */
[-C--:B------:R-:W-:Y:S01]  /*3100*/  LEA.HI.X.SX32 R145, R22, R203.reuse, 0x1, P4 ;  /* 0x000000cb16917211 */ /* 0x080fe200020f0eff */
[----:B------:R1:W2:Y:S01]  /*3110*/  @P1 LDG.E.U8 R146, desc[UR14][R138.64] ;  /* 0x0000000e8a921981 */ /* 0x0002a2000c1e1100 */
[----:B------:R-:W-:Y:S01]  /*3120*/  LEA.HI.X.SX32 R221, R88, R203, 0x1, P3 ;  /* 0x000000cb58dd7211 */ /* 0x000fe200018f0eff */
[C---:B------:R-:W-:Y:S01]  /*3130*/  IMAD.SHL.U32 R88, R13.reuse, 0x8, RZ ;  /* 0x000000080d587824 */ /* 0x040fe200078e00ff */
[----:B0-----:R-:W-:Y:S01]  /*3140*/  IADD3 R134, P3, R90, R16, RZ ;  /* 0x000000105a867210 */ /* 0x001fe20007f7e0ff */
[----:B------:R0:W3:Y:S01]  /*3150*/  @P5 LDG.E.U8 R143, desc[UR14][R144.64] ;  /* 0x0000000e908f5981 */ /* 0x0000e2000c1e1100 */
[----:B------:R-:W-:Y:S01]  /*3160*/  IMAD R22, R13, 0x9, RZ ;  /* 0x000000090d167824 */ /* 0x000fe200078e02ff */
[C---:B------:R-:W-:Y:S02]  /*3170*/  ISETP.GT.AND P1, PT, R18.reuse, 0x7, PT ;  /* 0x000000071200780c */ /* 0x040fe40003f24270 */
[----:B------:R-:W4:Y:S01]  /*3180*/  @P2 LDG.E.U8 R206, desc[UR14][R220.64] ;  /* 0x0000000edcce2981 */ /* 0x000f22000c1e1100 */
[----:B------:R-:W-:-:S02]  /*3190*/  ISETP.GT.AND P5, PT, R18, 0x8, PT ;  /* 0x000000081200780c */ /* 0x000fc40003fa4270 */
[----:B------:R-:W-:Y:S02]  /*31a0*/  ISETP.GT.AND P2, PT, R18, 0x9, PT ;  /* 0x000000091200780c */ /* 0x000fe40003f44270 */
[----:B------:R-:W-:Y:S02]  /*31b0*/  LEA.HI.X.SX32 R135, R90, R203, 0x1, P3 ;  /* 0x000000cb5a877211 */ /* 0x000fe400018f0eff */
[-C--:B------:R-:W-:Y:S02]  /*31c0*/  IADD3 R132, P4, R88, R16.reuse, RZ ;  /* 0x0000001058847210 */ /* 0x080fe40007f9e0ff */
[----:B-1----:R-:W-:Y:S01]  /*31d0*/  IADD3 R138, P3, R22, R16, RZ ;  /* 0x00000010168a7210 */ /* 0x002fe20007f7e0ff */
[----:B------:R-:W-:Y:S01]  /*31e0*/  IMAD R90, R13, 0xa, RZ ;  /* 0x0000000a0d5a7824 */ /* 0x000fe200078e02ff */
[----:B------:R-:W-:Y:S02]  /*31f0*/  PRMT R142, RZ, 0x7610, R142 ;  /* 0x00007610ff8e7816 */ /* 0x000fe4000000008e */
[----:B------:R-:W-:-:S02]  /*3200*/  PRMT R182, RZ, 0x7610, R182 ;  /* 0x00007610ffb67816 */ /* 0x000fc400000000b6 */
[----:B0-----:R-:W-:Y:S02]  /*3210*/  PRMT R145, RZ, 0x7610, R145 ;  /* 0x00007610ff917816 */ /* 0x001fe40000000091 */
[-C--:B------:R-:W-:Y:S01]  /*3220*/  LEA.HI.X.SX32 R133, R88, R203.reuse, 0x1, P4 ;  /* 0x000000cb58857211 */ /* 0x080fe200020f0eff */
[----:B------:R0:W5:Y:S01]  /*3230*/  @P1 LDG.E.U8 R142, desc[UR14][R134.64] ;  /* 0x0000000e868e1981 */ /* 0x000162000c1e1100 */
[----:B------:R-:W-:Y:S01]  /*3240*/  LEA.HI.X.SX32 R139, R22, R203, 0x1, P3 ;  /* 0x000000cb168b7211 */ /* 0x000fe200018f0eff */
[C---:B------:R-:W-:Y:S01]  /*3250*/  IMAD R88, R13.reuse, 0xb, RZ ;  /* 0x0000000b0d587824 */ /* 0x040fe200078e02ff */
[----:B------:R-:W-:Y:S01]  /*3260*/  IADD3 R136, P3, R90, R16, RZ ;  /* 0x000000105a887210 */ /* 0x000fe20007f7e0ff */
[----:B------:R1:W3:Y:S01]  /*3270*/  @P5 LDG.E.U8 R182, desc[UR14][R132.64] ;  /* 0x0000000e84b65981 */ /* 0x0002e2000c1e1100 */
[----:B------:R-:W-:Y:S01]  /*3280*/  IMAD R22, R13, 0xc, RZ ;  /* 0x0000000c0d167824 */ /* 0x000fe200078e02ff */
[C---:B------:R-:W-:Y:S02]  /*3290*/  ISETP.GT.AND P1, PT, R18.reuse, 0xa, PT ;  /* 0x0000000a1200780c */ /* 0x040fe40003f24270 */
[----:B------:R1:W3:Y:S01]  /*32a0*/  @P2 LDG.E.U8 R145, desc[UR14][R138.64] ;  /* 0x0000000e8a912981 */ /* 0x0002e2000c1e1100 */
[----:B------:R-:W-:-:S02]  /*32b0*/  ISETP.GT.AND P5, PT, R18, 0xb, PT ;  /* 0x0000000b1200780c */ /* 0x000fc40003fa4270 */
[----:B------:R-:W-:Y:S02]  /*32c0*/  ISETP.GT.AND P2, PT, R18, 0xc, PT ;  /* 0x0000000c1200780c */ /* 0x000fe40003f44270 */
[----:B------:R-:W-:Y:S02]  /*32d0*/  LEA.HI.X.SX32 R137, R90, R203, 0x1, P3 ;  /* 0x000000cb5a897211 */ /* 0x000fe400018f0eff */
[-C--:B0-----:R-:W-:Y:S02]  /*32e0*/  IADD3 R134, P4, R88, R16.reuse, RZ ;  /* 0x0000001058867210 */ /* 0x081fe40007f9e0ff */
[----:B-1----:R-:W-:Y:S01]  /*32f0*/  IADD3 R132, P3, R22, R16, RZ ;  /* 0x0000001016847210 */ /* 0x002fe20007f7e0ff */
[----:B------:R-:W-:Y:S01]  /*3300*/  IMAD R90, R13, 0xd, RZ ;  /* 0x0000000d0d5a7824 */ /* 0x000fe200078e02ff */
[----:B------:R-:W-:Y:S02]  /*3310*/  PRMT R204, RZ, 0x7610, R204 ;  /* 0x00007610ffcc7816 */ /* 0x000fe400000000cc */
[----:B------:R-:W-:-:S02]  /*3320*/  PRMT R144, RZ, 0x7610, R144 ;  /* 0x00007610ff907816 */ /* 0x000fc40000000090 */
[----:B------:R-:W-:Y:S02]  /*3330*/  PRMT R172, RZ, 0x7610, R172 ;  /* 0x00007610ffac7816 */ /* 0x000fe400000000ac */
[-C--:B------:R-:W-:Y:S01]  /*3340*/  LEA.HI.X.SX32 R135, R88, R203.reuse, 0x1, P4 ;  /* 0x000000cb58877211 */ /* 0x080fe200020f0eff */
[----:B------:R0:W3:Y:S01]  /*3350*/  @P1 LDG.E.U8 R204, desc[UR14][R136.64] ;  /* 0x0000000e88cc1981 */ /* 0x0000e2000c1e1100 */
        /* <DEDUP_REMOVED lines=12> */
[----:B------:R-:W-:Y:S01]  /*3420*/  IMAD.SHL.U32 R90, R13, 0x10, RZ ;  /* 0x000000100d5a7824 */ /* 0x000fe200078e00ff */
        /* <DEDUP_REMOVED lines=58> */
[----:B------:R0:W2:Y:S01]  /*37d0*/  @P1 LDG.E.U8 R152, desc[UR14][R136.64] ;  /* 0x0000000e88981981 */ /* 0x0000a2000c1e1100 */
[----:B------:R-:W-:Y:S01]  /*37e0*/  LEA.HI.X.SX32 R133, R22, R203, 0x1, P3 ;  /* 0x000000cb16857211 */ /* 0x000fe200018f0eff */
[C---:B------:R-:W-:Y:S01]  /*37f0*/  IMAD R88, R13.reuse, 0x1a, RZ ;  /* 0x0000001a0d587824 */ /* 0x040fe200078e02ff */
[----:B------:R-:W-:Y:S01]  /*3800*/  IADD3 R138, P3, R90, R16, RZ ;  /* 0x000000105a8a7210 */ /* 0x000fe20007f7e0ff */
[----:B------:R1:W4:Y:S01]  /*3810*/  @P5 LDG.E.U8 R243, desc[UR14][R134.64] ;  /* 0x0000000e86f35981 */ /* 0x000322000c1e1100 */
        /* <DEDUP_REMOVED lines=33> */
[C---:B------:R-:W-:Y:S01]  /*3a30*/  IMAD.SHL.U32 R88, R13.reuse, 0x20, RZ ;  /* 0x000000200d587824 */ /* 0x040fe200078e00ff */
        /* <DEDUP_REMOVED lines=19> */
[----:B------:R1:W5:Y:S01]  /*3b70*/  @P5 LDG.E.U8 R194, desc[UR14][R132.64] ;  /* 0x0000000e84c25981 */ /* 0x000362000c1e1100 */
        /* <DEDUP_REMOVED lines=161> */
[----:B------:R-:W3:Y:S01]  /*4590*/  @P5 LDG.E.U8 R214, desc[UR14][R134.64] ;  /* 0x0000000e86d65981 */ /* 0x000ee2000c1e1100 */
[----:B------:R-:W-:Y:S01]  /*45a0*/  IMAD R22, R13, 0x3f, RZ ;  /* 0x0000003f0d167824 */ /* 0x000fe200078e02ff */
[C---:B------:R-:W-:Y:S02]  /*45b0*/  ISETP.GT.AND P1, PT, R18.reuse, 0x3d, PT ;  /* 0x0000003d1200780c */ /* 0x040fe40003f24270 */
[----:B------:R1:W3:Y:S01]  /*45c0*/  @P2 LDG.E.U8 R150, desc[UR14][R132.64] ;  /* 0x0000000e84962981 */ /* 0x0002e2000c1e1100 */
[----:B------:R-:W-:-:S02]  /*45d0*/  ISETP.GT.AND P5, PT, R18, 0x3e, PT ;  /* 0x0000003e1200780c */ /* 0x000fc40003fa4270 */
[----:B------:R-:W-:Y:S02]  /*45e0*/  ISETP.GT.AND P2, PT, R18, 0x3f, PT ;  /* 0x0000003f1200780c */ /* 0x000fe40003f44270 */
[----:B------:R-:W-:Y:S02]  /*45f0*/  LEA.HI.X.SX32 R251, R90, R203, 0x1, P3 ;  /* 0x000000cb5afb7211 */ /* 0x000fe400018f0eff */
[-C--:B--2---:R-:W-:Y:S02]  /*4600*/  IADD3 R138, P4, R88, R16.reuse, RZ ;  /* 0x00000010588a7210 */ /* 0x084fe40007f9e0ff */
[----:B0-----:R-:W-:Y:S02]  /*4610*/  IADD3 R136, P3, R22, R16, RZ ;  /* 0x0000001016887210 */ /* 0x001fe40007f7e0ff */
[----:B------:R-:W-:Y:S02]  /*4620*/  PRMT R212, RZ, 0x7610, R212 ;  /* 0x00007610ffd47816 */ /* 0x000fe400000000d4 */
[----:B------:R-:W-:-:S02]  /*4630*/  PRMT R147, RZ, 0x7610, R147 ;  /* 0x00007610ff937816 */ /* 0x000fc40000000093 */
[----:B------:R-:W-:Y:S02]  /*4640*/  PRMT R210, RZ, 0x7610, R210 ;  /* 0x00007610ffd27816 */ /* 0x000fe400000000d2 */
[-C--:B------:R-:W-:Y:S01]  /*4650*/  LEA.HI.X.SX32 R139, R88, R203.reuse, 0x1, P4 ;  /* 0x000000cb588b7211 */ /* 0x080fe200020f0eff */
[----:B------:R-:W2:Y:S01]  /*4660*/  @P1 LDG.E.U8 R212, desc[UR14][R250.64] ;  /* 0x0000000efad41981 */ /* 0x000ea2000c1e1100 */
[----:B------:R-:W-:-:S03]  /*4670*/  LEA.HI.X.SX32 R137, R22, R203, 0x1, P3 ;  /* 0x000000cb16897211 */ /* 0x000fc600018f0eff */
[----:B------:R-:W2:Y:S01]  /*4680*/  @P5 LDG.E.U8 R147, desc[UR14][R138.64] ;  /* 0x0000000e8a935981 */ /* 0x000ea2000c1e1100 */
[C---:B------:R-:W-:Y:S01]  /*4690*/  IADD3 RZ, P1, R14.reuse, R97, RZ ;  /* 0x000000610eff7210 */ /* 0x040fe20007f3e0ff */
[C---:B-1----:R-:W-:Y:S01]  /*46a0*/  IMAD.IADD R132, R14.reuse, 0x1, R97 ;  /* 0x000000010e847824 */ /* 0x042fe200078e0261 */
[----:B------:R-:W-:Y:S01]  /*46b0*/  PRMT R22, RZ, 0x7610, R22 ;  /* 0x00007610ff167816 */ /* 0x000fe20000000016 */
[----:B------:R0:W2:Y:S01]  /*46c0*/  @P2 LDG.E.U8 R210, desc[UR14][R136.64] ;  /* 0x0000000e88d22981 */ /* 0x0000a2000c1e1100 */
[----:B------:R-:W-:Y:S01]  /*46d0*/  IADD3 RZ, P3, R14, R93, RZ ;  /* 0x0000005d0eff7210 */ /* 0x000fe20007f7e0ff */
[----:B------:R-:W-:Y:S01]  /*46e0*/  IMAD.X R133, R10, 0x1, R17, P1 ;  /* 0x000000010a857824 */ /* 0x000fe200008e0611 */
[----:B------:R-:W-:Y:S01]  /*46f0*/  BAR.SYNC.DEFER_BLOCKING 0x0 ;  /* 0x0000000000007b1d */ /* 0x000fe20000010000 */
[C---:B------:R-:W-:Y:S02]  /*4700*/  IADD3 RZ, P1, R14.reuse, R105, RZ ;  /* 0x000000690eff7210 */ /* 0x040fe40007f3e0ff */
[----:B------:R-:W-:-:S03]  /*4710*/  IADD3 RZ, P2, R14, R101, RZ ;  /* 0x000000650eff7210 */ /* 0x000fc60007f5e0ff */
[----:B0-----:R-:W-:Y:S01]  /*4720*/  IMAD.X R137, R10, 0x1, R21, P1 ;  /* 0x000000010a897824 */ /* 0x001fe200008e0615 */
[C---:B------:R-:W-:Y:S01]  /*4730*/  IADD3 RZ, P1, R14.reuse, R113, RZ ;  /* 0x000000710eff7210 */ /* 0x040fe20007f3e0ff */
[C---:B------:R-:W-:Y:S01]  /*4740*/  IMAD.IADD R136, R14.reuse, 0x1, R105 ;  /* 0x000000010e887824 */ /* 0x040fe200078e0269 */
[----:B------:R-:W-:Y:S01]  /*4750*/  PRMT R90, RZ, 0x7610, R90 ;  /* 0x00007610ff5a7816 */ /* 0x000fe2000000005a */
[----:B------:R-:W-:Y:S01]  /*4760*/  IMAD.IADD R134, R14, 0x1, R93 ;  /* 0x000000010e867824 */ /* 0x000fe200078e025d */
[----:B------:R-:W-:Y:S01]  /*4770*/  PRMT R221, RZ, 0x7610, R221 ;  /* 0x00007610ffdd7816 */ /* 0x000fe200000000dd */
[C---:B------:R-:W-:Y:S02]  /*4780*/  IMAD.X R135, R10.reuse, 0x1, R15, P3 ;  /* 0x000000010a877824 */ /* 0x040fe400018e060f */
[----:B------:R-:W-:Y:S01]  /*4790*/  IMAD.X R139, R10, 0x1, R19, P2 ;  /* 0x000000010a8b7824 */ /* 0x000fe200010e0613 */
[C---:B------:R-:W-:Y:S02]  /*47a0*/  IADD3 RZ, P2, R14.reuse, R109, RZ ;  /* 0x0000006d0eff7210 */ /* 0x040fe40007f5e0ff */
[----:B------:R-:W-:Y:S01]  /*47b0*/  PRMT R92, RZ, 0x7610, R92 ;  /* 0x00007610ff5c7816 */ /* 0x000fe2000000005c */
[----:B------:R0:W2:Y:S01]  /*47c0*/  @!P0 LDG.E.U8 R22, desc[UR14][R132.64] ;  /* 0x0000000e84168981 */ /* 0x0000a2000c1e1100 */
[----:B------:R-:W-:Y:S01]  /*47d0*/  PRMT R88, RZ, 0x7610, R88 ;  /* 0x00007610ff587816 */ /* 0x000fe20000000058 */
[----:B------:R-:W-:-:S02]  /*47e0*/  IMAD.IADD R138, R14, 0x1, R101 ;  /* 0x000000010e8a7824 */ /* 0x000fc400078e0265 */
[----:B------:R1:W2:Y:S04]  /*47f0*/  @!P0 LDG.E.U8 R90, desc[UR14][R136.64] ;  /* 0x0000000e885a8981 */ /* 0x0002a8000c1e1100 */
[----:B------:R4:W2:Y:S01]  /*4800*/  @!P0 LDG.E.U8 R221, desc[UR14][R134.64] ;  /* 0x0000000e86dd8981 */ /* 0x0008a2000c1e1100 */
[----:B0-----:R-:W-:Y:S01]  /*4810*/  IMAD.X R133, R10, 0x1, R3, P1 ;  /* 0x000000010a857824 */ /* 0x001fe200008e0603 */
[C---:B------:R-:W-:Y:S01]  /*4820*/  IADD3 RZ, P1, R14.reuse, R121, RZ ;  /* 0x000000790eff7210 */ /* 0x040fe20007f3e0ff */
[----:B------:R-:W-:Y:S01]  /*4830*/  IMAD.IADD R132, R14, 0x1, R113 ;  /* 0x000000010e847824 */ /* 0x000fe200078e0271 */
[----:B------:R-:W-:Y:S01]  /*4840*/  PRMT R96, RZ, 0x7610, R96 ;  /* 0x00007610ff607816 */ /* 0x000fe20000000060 */
[----:B------:R0:W2:Y:S02]  /*4850*/  @!P0 LDG.E.U8 R88, desc[UR14][R138.64] ;  /* 0x0000000e8a588981 */ /* 0x0000a4000c1e1100 */
[----:B-1----:R-:W-:Y:S01]  /*4860*/  IMAD.X R137, R10, 0x1, R91, P1 ;  /* 0x000000010a897824 */ /* 0x002fe200008e065b */
[----:B------:R-:W-:Y:S01]  /*4870*/  IADD3 RZ, P1, R14, R129, RZ ;  /* 0x000000810eff7210 */ /* 0x000fe20007f3e0ff */
[----:B----4-:R-:W-:Y:S01]  /*4880*/  IMAD.X R135, R10, 0x1, R23, P2 ;  /* 0x000000010a877824 */ /* 0x010fe200010e0617 */
[C---:B------:R-:W-:Y:S01]  /*4890*/  IADD3 RZ, P2, R14.reuse, R117, RZ ;  /* 0x000000750eff7210 */ /* 0x040fe20007f5e0ff */
[----:B------:R1:W4:Y:S01]  /*48a0*/  @!P0 LDG.E.U8 R92, desc[UR14][R132.64] ;  /* 0x0000000e845c8981 */ /* 0x000322000c1e1100 */
[----:B------:R-:W-:Y:S01]  /*48b0*/  PRMT R223, RZ, 0x7610, R223 ;  /* 0x00007610ffdf7816 */ /* 0x000fe200000000df */
[----:B------:R-:W-:-:S02]  /*48c0*/  IMAD.IADD R136, R14, 0x1, R121 ;  /* 0x000000010e887824 */ /* 0x000fc400078e0279 */
[----:B------:R-:W-:Y:S02]  /*48d0*/  IMAD.IADD R134, R14, 0x1, R109 ;  /* 0x000000010e867824 */ /* 0x000fe400078e026d */
[----:B0-----:R-:W-:Y:S01]  /*48e0*/  IMAD.X R139, R10, 0x1, R89, P2 ;  /* 0x000000010a8b7824 */ /* 0x001fe200010e0659 */
[----:B------:R-:W-:Y:S01]  /*48f0*/  IADD3 RZ, P2, R14, R125, RZ ;  /* 0x0000007d0eff7210 */ /* 0x000fe20007f5e0ff */
[----:B------:R0:W4:Y:S01]  /*4900*/  @!P0 LDG.E.U8 R96, desc[UR14][R136.64] ;  /* 0x0000000e88608981 */ /* 0x000122000c1e1100 */
[----:B-1----:R-:W-:Y:S01]  /*4910*/  IMAD.X R133, R10, 0x1, R99, P1 ;  /* 0x000000010a857824 */ /* 0x002fe200008e0663 */
[C---:B------:R-:W-:Y:S02]  /*4920*/  IADD3 RZ, P1, R14.reuse, R153, RZ ;  /* 0x000000990eff7210 */ /* 0x040fe40007f3e0ff */
[----:B------:R1:W4:Y:S01]  /*4930*/  @!P0 LDG.E.U8 R223, desc[UR14][R134.64] ;  /* 0x0000000e86df8981 */ /* 0x000322000c1e1100 */
[----:B------:R-:W-:Y:S01]  /*4940*/  PRMT R98, RZ, 0x7610, R98 ;  /* 0x00007610ff627816 */ /* 0x000fe20000000062 */
[----:B------:R-:W-:Y:S01]  /*4950*/  IMAD.IADD R132, R14, 0x1, R129 ;  /* 0x000000010e847824 */ /* 0x000fe200078e0281 */
[----:B------:R-:W-:Y:S01]  /*4960*/  PRMT R225, RZ, 0x7610, R225 ;  /* 0x00007610ffe17816 */ /* 0x000fe200000000e1 */
[----:B0-----:R-:W-:Y:S01]  /*4970*/  IMAD.X R137, R10, 0x1, R107, P1 ;  /* 0x000000010a897824 */ /* 0x001fe200008e066b */
[----:B------:R-:W-:-:S02]  /*4980*/  IADD3 RZ, P1, R14, R157, RZ ;  /* 0x0000009d0eff7210 */ /* 0x000fc40007f3e0ff */
[----:B------:R0:W4:Y:S01]  /*4990*/  @!P0 LDG.E.U8 R98, desc[UR14][R132.64] ;  /* 0x0000000e84628981 */ /* 0x000122000c1e1100 */
[----:B-1----:R-:W-:Y:S02]  /*49a0*/  IMAD.IADD R134, R14, 0x1, R125 ;  /* 0x000000010e867824 */ /* 0x002fe400078e027d */
[----:B------:R-:W-:Y:S01]  /*49b0*/  IMAD.X R135, R10, 0x1, R95, P2 ;  /* 0x000000010a877824 */ /* 0x000fe200010e065f */
[----:B------:R-:W-:Y:S01]  /*49c0*/  PRMT R102, RZ, 0x7610, R102 ;  /* 0x00007610ff667816 */ /* 0x000fe20000000066 */
[----:B------:R-:W-:-:S03]  /*49d0*/  IMAD.IADD R136, R14, 0x1, R153 ;  /* 0x000000010e887824 */ /* 0x000fc600078e0299 */
[----:B------:R1:W4:Y:S01]  /*49e0*/  @!P0 LDG.E.U8 R225, desc[UR14][R134.64] ;  /* 0x0000000e86e18981 */ /* 0x000322000c1e1100 */
[----:B0-----:R-:W-:Y:S01]  /*49f0*/  IMAD.X R133, R10, 0x1, R111, P1 ;  /* 0x000000010a857824 */ /* 0x001fe200008e066f */
[----:B------:R-:W-:Y:S01]  /*4a00*/  PRMT R94, RZ, 0x7610, R94 ;  /* 0x00007610ff5e7816 */ /* 0x000fe2000000005e */
[C---:B------:R-:W-:Y:S01]  /*4a10*/  IMAD.IADD R138, R14.reuse, 0x1, R117 ;  /* 0x000000010e8a7824 */ /* 0x040fe200078e0275 */
[----:B------:R0:W4:Y:S01]  /*4a20*/  @!P0 LDG.E.U8 R102, desc[UR14][R136.64] ;  /* 0x0000000e88668981 */ /* 0x000122000c1e1100 */
[----:B------:R-:W-:Y:S01]  /*4a30*/  PRMT R227, RZ, 0x7610, R227 ;  /* 0x00007610ffe37816 */ /* 0x000fe200000000e3 */
[C---:B------:R-:W-:Y:S01]  /*4a40*/  IMAD.IADD R132, R14.reuse, 0x1, R157 ;  /* 0x000000010e847824 */ /* 0x040fe200078e029d */
[C---:B------:R-:W-:Y:S01]  /*4a50*/  IADD3 RZ, P2, R14.reuse, R149, RZ ;  /* 0x000000950eff7210 */ /* 0x040fe20007f5e0ff */
[----:B------:R5:W4:Y:S01]  /*4a60*/  @!P0 LDG.E.U8 R94, desc[UR14][R138.64] ;  /* 0x0000000e8a5e8981 */ /* 0x000b22000c1e1100 */
[----:B-1----:R-:W-:-:S03]  /*4a70*/  IADD3 R134, P1, R14, R207, RZ ;  /* 0x000000cf0e867210 */ /* 0x002fc60007f3e0ff */
[----:B------:R1:W4:Y:S02]  /*4a80*/  @!P0 LDG.E.U8 R227, desc[UR14][R132.64] ;  /* 0x0000000e84e38981 */ /* 0x000324000c1e1100 */
[----:B------:R-:W-:Y:S01]  /*4a90*/  IMAD.X R135, R10, 0x1, R195, P1 ;  /* 0x000000010a877824 */ /* 0x000fe200008e06c3 */
[----:B0-----:R-:W-:Y:S02]  /*4aa0*/  IADD3 R136, P1, R14, R209, RZ ;  /* 0x000000d10e887210 */ /* 0x001fe40007f3e0ff */
[----:B------:R-:W-:Y:S01]  /*4ab0*/  PRMT R106, RZ, 0x7610, R106 ;  /* 0x00007610ff6a7816 */ /* 0x000fe2000000006a */
[C---:B-----5:R-:W-:Y:S01]  /*4ac0*/  IMAD.X R139, R10.reuse, 0x1, R103, P2 ;  /* 0x000000010a8b7824 */ /* 0x060fe200010e0667 */
[----:B------:R-:W-:Y:S01]  /*4ad0*/  PRMT R100, RZ, 0x7610, R100 ;  /* 0x00007610ff647816 */ /* 0x000fe20000000064 */
[----:B------:R-:W-:Y:S01]  /*4ae0*/  IMAD.X R137, R10, 0x1, R191, P1 ;  /* 0x000000010a897824 */ /* 0x000fe200008e06bf */
[C---:B-1----:R-:W-:Y:S01]  /*4af0*/  IADD3 R132, P1, R14.reuse, R213, RZ ;  /* 0x000000d50e847210 */ /* 0x042fe20007f3e0ff */
[C---:B------:R-:W-:Y:S01]  /*4b00*/  IMAD.IADD R138, R14.reuse, 0x1, R149 ;  /* 0x000000010e8a7824 */ /* 0x040fe200078e0295 */
[----:B------:R-:W-:Y:S01]  /*4b10*/  IADD3 R250, P2, R14, R205, RZ ;  /* 0x000000cd0efa7210 */ /* 0x000fe20007f5e0ff */
[----:B------:R0:W5:Y:S01]  /*4b20*/  @!P0 LDG.E.U8 R106, desc[UR14][R134.64] ;  /* 0x0000000e866a8981 */ /* 0x000162000c1e1100 */
[----:B------:R-:W-:Y:S01]  /*4b30*/  PRMT R229, RZ, 0x7610, R229 ;  /* 0x00007610ffe57816 */ /* 0x000fe200000000e5 */
[----:B------:R-:W-:-:S02]  /*4b40*/  IMAD.X R133, R10, 0x1, R183, P1 ;  /* 0x000000010a857824 */ /* 0x000fc400008e06b7 */
[----:B------:R1:W5:Y:S01]  /*4b50*/  @!P0 LDG.E.U8 R100, desc[UR14][R138.64] ;  /* 0x0000000e8a648981 */ /* 0x000362000c1e1100 */
[----:B------:R-:W-:Y:S01]  /*4b60*/  IMAD.X R251, R10, 0x1, R199, P2 ;  /* 0x000000010afb7824 */ /* 0x000fe200010e06c7 */
[----:B------:R-:W-:Y:S02]  /*4b70*/  PRMT R108, RZ, 0x7610, R108 ;  /* 0x00007610ff6c7816 */ /* 0x000fe4000000006c */
[----:B------:R1:W5:Y:S01]  /*4b80*/  @!P0 LDG.E.U8 R229, desc[UR14][R136.64] ;  /* 0x0000000e88e58981 */ /* 0x000362000c1e1100 */
[C---:B0-----:R-:W-:Y:S02]  /*4b90*/  IADD3 R134, P1, R14.reuse, R215, RZ ;  /* 0x000000d70e867210 */ /* 0x041fe40007f3e0ff */
[----:B-1----:R-:W-:-:S03]  /*4ba0*/  IADD3 R138, P2, R14, R211, RZ ;  /* 0x000000d30e8a7210 */ /* 0x002fc60007f5e0ff */
[----:B------:R-:W-:Y:S01]  /*4bb0*/  IMAD.X R135, R10, 0x1, R179, P1 ;  /* 0x000000010a877824 */ /* 0x000fe200008e06b3 */
[----:B------:R-:W-:Y:S01]  /*4bc0*/  IADD3 R136, P1, R14, R201, RZ ;  /* 0x000000c90e887210 */ /* 0x000fe20007f3e0ff */
[----:B------:R-:W-:Y:S01]  /*4bd0*/  IMAD.X R139, R10, 0x1, R187, P2 ;  /* 0x000000010a8b7824 */ /* 0x000fe200010e06bb */
[----:B------:R-:W-:-:S03]  /*4be0*/  PRMT R110, RZ, 0x7610, R110 ;  /* 0x00007610ff6e7816 */ /* 0x000fc6000000006e */
[----:B------:R-:W-:Y:S01]  /*4bf0*/  IMAD.X R137, R10, 0x1, R171, P1 ;  /* 0x000000010a897824 */ /* 0x000fe200008e06ab */
[----:B------:R0:W5:Y:S01]  /*4c00*/  @!P0 LDG.E.U8 R108, desc[UR14][R138.64] ;  /* 0x0000000e8a6c8981 */ /* 0x000162000c1e1100 */
[----:B------:R-:W-:-:S03]  /*4c10*/  PRMT R112, RZ, 0x7610, R112 ;  /* 0x00007610ff707816 */ /* 0x000fc60000000070 */
[----:B------:R1:W5:Y:S01]  /*4c20*/  @!P0 LDG.E.U8 R110, desc[UR14][R132.64] ;  /* 0x0000000e846e8981 */ /* 0x000362000c1e1100 */
[----:B------:R-:W-:-:S03]  /*4c30*/  PRMT R114, RZ, 0x7610, R114 ;  /* 0x00007610ff727816 */ /* 0x000fc60000000072 */
[----:B------:R1:W5:Y:S01]  /*4c40*/  @!P0 LDG.E.U8 R112, desc[UR14][R134.64] ;  /* 0x0000000e86708981 */ /* 0x000362000c1e1100 */
[----:B0-----:R-:W-:-:S03]  /*4c50*/  IADD3 R138, P1, R14, R197, RZ ;  /* 0x000000c50e8a7210 */ /* 0x001fc60007f3e0ff */
[----:B------:R0:W5:Y:S02]  /*4c60*/  @!P0 LDG.E.U8 R114, desc[UR14][R136.64] ;  /* 0x0000000e88728981 */ /* 0x000164000c1e1100 */
[----:B------:R-:W-:Y:S01]  /*4c70*/  IMAD.X R139, R10, 0x1, R167, P1 ;  /* 0x000000010a8b7824 */ /* 0x000fe200008e06a7 */
[----:B-1----:R-:W-:-:S05]  /*4c80*/  IADD3 R132, P1, R14, R193, RZ ;  /* 0x000000c10e847210 */ /* 0x002fca0007f3e0ff */
[----:B------:R-:W-:Y:S01]  /*4c90*/  IMAD.X R133, R10, 0x1, R163, P1 ;  /* 0x000000010a857824 */ /* 0x000fe200008e06a3 */
[----:B------:R-:W-:Y:S02]  /*4ca0*/  IADD3 R134, P1, R14, R189, RZ ;  /* 0x000000bd0e867210 */ /* 0x000fe40007f3e0ff */
[----:B------:R-:W-:-:S03]  /*4cb0*/  PRMT R116, RZ, 0x7610, R116 ;  /* 0x00007610ff747816 */ /* 0x000fc60000000074 */
[----:B------:R-:W-:Y:S01]  /*4cc0*/  IMAD.X R135, R10, 0x1, R159, P1 ;  /* 0x000000010a877824 */ /* 0x000fe200008e069f */
[----:B0-----:R-:W-:Y:S02]  /*4cd0*/  IADD3 R136, P1, R14, R185, RZ ;  /* 0x000000b90e887210 */ /* 0x001fe40007f3e0ff */
[----:B------:R0:W5:Y:S01]  /*4ce0*/  @!P0 LDG.E.U8 R116, desc[UR14][R138.64] ;  /* 0x0000000e8a748981 */ /* 0x000162000c1e1100 */
[----:B------:R-:W-:Y:S02]  /*4cf0*/  PRMT R118, RZ, 0x7610, R118 ;  /* 0x00007610ff767816 */ /* 0x000fe40000000076 */
[----:B------:R-:W-:Y:S01]  /*4d00*/  IMAD.X R137, R10, 0x1, R155, P1 ;  /* 0x000000010a897824 */ /* 0x000fe200008e069b */
[----:B------:R-:W-:-:S03]  /*4d10*/  PRMT R233, RZ, 0x7610, R233 ;  /* 0x00007610ffe97816 */ /* 0x000fc600000000e9 */
[----:B------:R1:W5:Y:S01]  /*4d20*/  @!P0 LDG.E.U8 R118, desc[UR14][R132.64] ;  /* 0x0000000e84768981 */ /* 0x000362000c1e1100 */
[----:B0-----:R-:W-:-:S03]  /*4d30*/  IADD3 R138, P1, R14, R181, RZ ;  /* 0x000000b50e8a7210 */ /* 0x001fc60007f3e0ff */
[----:B------:R0:W5:Y:S02]  /*4d40*/  @!P0 LDG.E.U8 R233, desc[UR14][R134.64] ;  /* 0x0000000e86e98981 */ /* 0x000164000c1e1100 */
[----:B------:R-:W-:Y:S01]  /*4d50*/  IMAD.X R139, R10, 0x1, R151, P1 ;  /* 0x000000010a8b7824 */ /* 0x000fe200008e0697 */
[----:B-1----:R-:W-:Y:S02]  /*4d60*/  IADD3 R132, P1, R14, R177, RZ ;  /* 0x000000b10e847210 */ /* 0x002fe40007f3e0ff */
        /* <DEDUP_REMOVED lines=9> */
[----:B------:R0:W5:Y:S01]  /*4e00*/  @!P0 LDG.E.U8 R124, desc[UR14][R132.64] ;  /* 0x0000000e847c8981 */ /* 0x000162000c1e1100 */
[----:B------:R-:W-:Y:S01]  /*4e10*/  PRMT R104, RZ, 0x7610, R104 ;  /* 0x00007610ff687816 */ /* 0x000fe20000000068 */
[----:B------:R-:W-:Y:S01]  /*4e20*/  IMAD.X R137, R10, 0x1, R119, P1 ;  /* 0x000000010a897824 */ /* 0x000fe200008e0677 */
[----:B-1----:R-:W-:-:S04]  /*4e30*/  IADD3 R138, P1, R14, R161, RZ ;  /* 0x000000a10e8a7210 */ /* 0x002fc80007f3e0ff */
[----:B------:R1:W5:Y:S01]  /*4e40*/  @!P0 LDG.E.U8 R104, desc[UR14][R250.64] ;  /* 0x0000000efa688981 */ /* 0x000362000c1e1100 */
[----:B------:R-:W-:Y:S01]  /*4e50*/  PRMT R235, RZ, 0x7610, R235 ;  /* 0x00007610ffeb7816 */ /* 0x000fe200000000eb */
[----:B------:R-:W-:Y:S01]  /*4e60*/  IMAD.X R139, R10, 0x1, R115, P1 ;  /* 0x000000010a8b7824 */ /* 0x000fe200008e0673 */
[----:B0-----:R-:W-:-:S04]  /*4e70*/  IADD3 R132, P1, R14, R169, RZ ;  /* 0x000000a90e847210 */ /* 0x001fc80007f3e0ff */
[----:B------:R0:W5:Y:S01]  /*4e80*/  @!P0 LDG.E.U8 R235, desc[UR14][R134.64] ;  /* 0x0000000e86eb8981 */ /* 0x000162000c1e1100 */
[----:B-1----:R-:W-:Y:S01]  /*4e90*/  IADD3 R250, P2, R14, R217, RZ ;  /* 0x000000d90efa7210 */ /* 0x002fe20007f5e0ff */
[C---:B------:R-:W-:Y:S01]  /*4ea0*/  IMAD.X R133, R10.reuse, 0x1, R123, P1 ;  /* 0x000000010a857824 */ /* 0x040fe200008e067b */
[----:B------:R-:W-:Y:S02]  /*4eb0*/  PRMT R231, RZ, 0x7610, R231 ;  /* 0x00007610ffe77816 */ /* 0x000fe400000000e7 */
[----:B------:R-:W-:Y:S01]  /*4ec0*/  PRMT R128, RZ, 0x7610, R128 ;  /* 0x00007610ff807816 */ /* 0x000fe20000000080 */
[----:B------:R-:W-:Y:S01]  /*4ed0*/  IMAD.X R251, R10, 0x1, R175, P2 ;  /* 0x000000010afb7824 */ /* 0x000fe200010e06af */
[----:B0-----:R-:W-:Y:S02]  /*4ee0*/  IADD3 R134, P1, R14, R11, RZ ;  /* 0x0000000b0e867210 */ /* 0x001fe40007f3e0ff */
[----:B------:R-:W-:Y:S02]  /*4ef0*/  PRMT R126, RZ, 0x7610, R126 ;  /* 0x00007610ff7e7816 */ /* 0x000fe4000000007e */
[----:B------:R-:W5:Y:S01]  /*4f00*/  @!P0 LDG.E.U8 R231, desc[UR14][R250.64] ;  /* 0x0000000efae78981 */ /* 0x000f62000c1e1100 */
[----:B------:R-:W-:Y:S01]  /*4f10*/  PRMT R130, RZ, 0x7610, R130 ;  /* 0x00007610ff827816 */ /* 0x000fe20000000082 */
[----:B------:R-:W-:Y:S01]  /*4f20*/  IMAD.X R135, R10, 0x1, R219, P1 ;  /* 0x000000010a877824 */ /* 0x000fe200008e06db */
[----:B------:R-:W-:Y:S01]  /*4f30*/  PRMT R148, RZ, 0x7610, R148 ;  /* 0x00007610ff947816 */ /* 0x000fe20000000094 */
[----:B------:R0:W5:Y:S04]  /*4f40*/  @!P0 LDG.E.U8 R128, desc[UR14][R138.64] ;  /* 0x0000000e8a808981 */ /* 0x000168000c1e1100 */
[----:B------:R-:W5:Y:S04]  /*4f50*/  @!P0 LDG.E.U8 R126, desc[UR14][R136.64] ;  /* 0x0000000e887e8981 */ /* 0x000f68000c1e1100 */
[----:B------:R1:W5:Y:S04]  /*4f60*/  @!P0 LDG.E.U8 R130, desc[UR14][R132.64] ;  /* 0x0000000e84828981 */ /* 0x000368000c1e1100 */
[----:B------:R3:W5:Y:S01]  /*4f70*/  @!P0 LDG.E.U8 R148, desc[UR14][R134.64] ;  /* 0x0000000e86948981 */ /* 0x000762000c1e1100 */
[----:B0-----:R-:W-:-:S02]  /*4f80*/  LOP3.LUT R138, R152, 0xffff, RZ, 0xc0, !PT ;  /* 0x0000ffff988a7812 */ /* 0x001fc400078ec0ff */
[----:B------:R-:W-:Y:S02]  /*4f90*/  LOP3.LUT R243, R243, 0xffff, RZ, 0xc0, !PT ;  /* 0x0000fffff3f37812 */ /* 0x000fe400078ec0ff */
[----:B------:R-:W-:Y:S02]  /*4fa0*/  LOP3.LUT R152, R194, 0xffff, RZ, 0xc0, !PT ;  /* 0x0000ffffc2987812 */ /* 0x000fe400078ec0ff */
[----:B-1----:R-:W-:Y:S02]  /*4fb0*/  LOP3.LUT R132, R206, 0xffff, RZ, 0xc0, !PT ;  /* 0x0000ffffce847812 */ /* 0x002fe400078ec0ff */
[----:B------:R-:W-:Y:S02]  /*4fc0*/  LOP3.LUT R133, R142, 0xffff, RZ, 0xc0, !PT ;  /* 0x0000ffff8e857812 */ /* 0x000fe400078ec0ff */
[----:B------:R-:W-:Y:S02]  /*4fd0*/  PRMT R138, R138, 0x3340, R243 ;  /* 0x000033408a8a7816 */ /* 0x000fe400000000f3 */
[----:B---3--:R-:W-:-:S02]  /*4fe0*/  LOP3.LUT R243, R238, 0xffff, RZ, 0xc0, !PT ;  /* 0x0000ffffeef37812 */ /* 0x008fc400078ec0ff */
[----:B------:R-:W-:Y:S02]  /*4ff0*/  LOP3.LUT R140, R140, 0xffff, RZ, 0xc0, !PT ;  /* 0x0000ffff8c8c7812 */ /* 0x000fe400078ec0ff */
[----:B------:R-:W-:Y:S02]  /*5000*/  LOP3.LUT R141, R141, 0xffff, RZ, 0xc0, !PT ;  /* 0x0000ffff8d8d7812 */ /* 0x000fe400078ec0ff */
[----:B------:R-:W-:Y:S02]  /*5010*/  LOP3.LUT R146, R146, 0xffff, RZ, 0xc0, !PT ;  /* 0x0000ffff92927812 */ /* 0x000fe400078ec0ff */
[----:B------:R-:W-:Y:S02]  /*5020*/  LOP3.LUT R143, R143, 0xffff, RZ, 0xc0, !PT ;  /* 0x0000ffff8f8f7812 */ /* 0x000fe400078ec0ff */
[----:B------:R-:W-:Y:S02]  /*5030*/  PRMT R132, R132, 0x3340, R133 ;  /* 0x0000334084847816 */ /* 0x000fe40000000085 */
[----:B------:R-:W-:-:S02]  /*5040*/  LOP3.LUT R133, R204, 0xffff, RZ, 0xc0, !PT ;  /* 0x0000ffffcc857812 */ /* 0x000fc400078ec0ff */
[----:B------:R-:W-:Y:S02]  /*5050*/  LOP3.LUT R144, R144, 0xffff, RZ, 0xc0, !PT ;  /* 0x0000ffff90907812 */ /* 0x000fe400078ec0ff */
[----:B------:R-:W-:Y:S02]  /*5060*/  LOP3.LUT R137, R162, 0xffff, RZ, 0xc0, !PT ;  /* 0x0000ffffa2897812 */ /* 0x000fe400078ec0ff */
[----:B------:R-:W-:Y:S02]  /*5070*/  PRMT R152, R152, 0x3340, R243 ;  /* 0x0000334098987816 */ /* 0x000fe400000000f3 */
[----:B------:R-:W-:Y:S02]  /*5080*/  LOP3.LUT R134, R202, 0xffff, RZ, 0xc0, !PT ;  /* 0x0000ffffca867812 */ /* 0x000fe400078ec0ff */
[----:B------:R-:W-:Y:S02]  /*5090*/  LOP3.LUT R247, R247, 0xffff, RZ, 0xc0, !PT ;  /* 0x0000fffff7f77812 */ /* 0x000fe400078ec0ff */
[----:B------:R-:W-:-:S02]  /*50a0*/  LOP3.LUT R162, R190, 0xffff, RZ, 0xc0, !PT ;  /* 0x0000ffffbea27812 */ /* 0x000fc400078ec0ff */
[----:B------:R-:W-:Y:S02]  /*50b0*/  LOP3.LUT R243, R232, 0xffff, RZ, 0xc0, !PT ;  /* 0x0000ffffe8f37812 */ /* 0x000fe400078ec0ff */
[----:B------:R-:W-:Y:S02]  /*50c0*/  PRMT R140, R140, 0x3340, R141 ;  /* 0x000033408c8c7816 */ /* 0x000fe4000000008d */
[----:B------:R-:W-:Y:S02]  /*50d0*/  PRMT R141, R146, 0x3340, R143 ;  /* 0x00003340928d7816 */ /* 0x000fe4000000008f */
[----:B------:R-:W-:Y:S02]  /*50e0*/  PRMT R133, R133, 0x3340, R144 ;  /* 0x0000334085857816 */ /* 0x000fe40000000090 */
[----:B------:R-:W-:Y:S02]  /*50f0*/  LOP3.LUT R146, R164, 0xffff, RZ, 0xc0, !PT ;  /* 0x0000ffffa4927812 */ /* 0x000fe400078ec0ff */
[----:B------:R-:W-:-:S02]  /*5100*/  LOP3.LUT R239, R239, 0xffff, RZ, 0xc0, !PT ;  /* 0x0000ffffefef7812 */ /* 0x000fc400078ec0ff */
[----:B------:R-:W-:Y:S02]  /*5110*/  PRMT R134, R134, 0x3340, R247 ;  /* 0x0000334086867816 */ /* 0x000fe400000000f7 */
[----:B------:R-:W-:Y:S02]  /*5120*/  LOP3.LUT R144, R196, 0xffff, RZ, 0xc0, !PT ;  /* 0x0000ffffc4907812 */ /* 0x000fe400078ec0ff */
[----:B------:R-:W-:Y:S02]  /*5130*/  LOP3.LUT R241, R241, 0xffff, RZ, 0xc0, !PT ;  /* 0x0000fffff1f17812 */ /* 0x000fe400078ec0ff */
[----:B------:R-:W-:Y:S02]  /*5140*/  PRMT R162, R162, 0x3340, R243 ;  /* 0x00003340a2a27816 */ /* 0x000fe400000000f3 */
[----:B------:R-:W-:Y:S02]  /*5150*/  LOP3.LUT R158, R158, 0xffff, RZ, 0xc0, !PT ;  /* 0x0000ffff9e9e7812 */ /* 0x000fe400078ec0ff */
[----:B------:R-:W-:-:S02]  /*5160*/  LOP3.LUT R243, R228, 0xffff, RZ, 0xc0, !PT ;  /* 0x0000ffffe4f37812 */ /* 0x000fc400078ec0ff */
[----:B------:R-:W-:Y:S02]  /*5170*/  LOP3.LUT R186, R186, 0xffff, RZ, 0xc0, !PT ;  /* 0x0000ffffbaba7812 */ /* 0x000fe400078ec0ff */
[----:B------:R-:W-:Y:S02]  /*5180*/  LOP3.LUT R247, R224, 0xffff, RZ, 0xc0, !PT ;  /* 0x0000ffffe0f77812 */ /* 0x000fe400078ec0ff */
[----:B------:R-:W-:Y:S02]  /*5190*/  LOP3.LUT R142, R182, 0xffff, RZ, 0xc0, !PT ;  /* 0x0000ffffb68e7812 */ /* 0x000fe400078ec0ff */
[----:B------:R-:W-:Y:S02]  /*51a0*/  LOP3.LUT R145, R145, 0xffff, RZ, 0xc0, !PT ;  /* 0x0000ffff91917812 */ /* 0x000fe400078ec0ff */
[----:B------:R-:W-:Y:S02]  /*51b0*/  PRMT R146, R146, 0x3340, R239 ;  /* 0x0000334092927816 */ /* 0x000fe400000000ef */
[----:B------:R-:W-:-:S02]  /*51c0*/  PRMT R144, R144, 0x3340, R241 ;  /* 0x0000334090907816 */ /* 0x000fc400000000f1 */
[----:B------:R-:W-:Y:S02]  /*51d0*/  LOP3.LUT R154, R154, 0xffff, RZ, 0xc0, !PT ;  /* 0x0000ffff9a9a7812 */ /* 0x000fe400078ec0ff */
[----:B------:R-:W-:Y:S02]  /*51e0*/  LOP3.LUT R239, R236, 0xffff, RZ, 0xc0, !PT ;  /* 0x0000ffffecef7812 */ /* 0x000fe400078ec0ff */
[----:B------:R-:W-:Y:S02]  /*51f0*/  LOP3.LUT R164, R156, 0xffff, RZ, 0xc0, !PT ;  /* 0x0000ffff9ca47812 */ /* 0x000fe400078ec0ff */
[----:B------:R-:W-:Y:S02]  /*5200*/  LOP3.LUT R136, R200, 0xffff, RZ, 0xc0, !PT ;  /* 0x0000ffffc8887812 */ /* 0x000fe400078ec0ff */
[----:B------:R-:W-:Y:S02]  /*5210*/  LOP3.LUT R245, R245, 0xffff, RZ, 0xc0, !PT ;  /* 0x0000fffff5f57812 */ /* 0x000fe400078ec0ff */
[----:B------:R-:W-:-:S02]  /*5220*/  LOP3.LUT R168, R168, 0xffff, RZ, 0xc0, !PT ;  /* 0x0000ffffa8a87812 */ /* 0x000fc400078ec0ff */
[----:B------:R-:W-:Y:S02]  /*5230*/  LOP3.LUT R241, R234, 0xffff, RZ, 0xc0, !PT ;  /* 0x0000ffffeaf17812 */ /* 0x000fe400078ec0ff */
[----:B------:R-:W-:Y:S02]  /*5240*/  PRMT R156, R158, 0x3340, R243 ;  /* 0x000033409e9c7816 */ /* 0x000fe400000000f3 */
[----:B------:R-:W-:Y:S02]  /*5250*/  PRMT R186, R186, 0x3340, R247 ;  /* 0x00003340baba7816 */ /* 0x000fe400000000f7 */
[----:B------:R-:W-:Y:S02]  /*5260*/  LOP3.LUT R180, R180, 0xffff, RZ, 0xc0, !PT ;  /* 0x0000ffffb4b47812 */ /* 0x000fe400078ec0ff */
[----:B------:R-:W-:Y:S02]  /*5270*/  LOP3.LUT R251, R216, 0xffff, RZ, 0xc0, !PT ;  /* 0x0000ffffd8fb7812 */ /* 0x000fe400078ec0ff */
[----:B------:R-:W-:-:S02]  /*5280*/  LOP3.LUT R170, R170, 0xffff, RZ, 0xc0, !PT ;  /* 0x0000ffffaaaa7812 */ /* 0x000fc400078ec0ff */
[----:B------:R-:W-:Y:S02]  /*5290*/  LOP3.LUT R247, R220, 0xffff, RZ, 0xc0, !PT ;  /* 0x0000ffffdcf77812 */ /* 0x000fe400078ec0ff */
[----:B--2---:R-:W-:Y:S02]  /*52a0*/  LOP3.LUT R158, R147, 0xffff, RZ, 0xc0, !PT ;  /* 0x0000ffff939e7812 */ /* 0x004fe400078ec0ff */
[----:B------:R-:W-:Y:S02]  /*52b0*/  PRMT R142, R142, 0x3340, R145 ;  /* 0x000033408e8e7816 */ /* 0x000fe40000000091 */
[----:B------:R-:W-:Y:S02]  /*52c0*/  LOP3.LUT R143, R172, 0xffff, RZ, 0xc0, !PT ;  /* 0x0000ffffac8f7812 */ /* 0x000fe400078ec0ff */
[----:B------:R-:W-:Y:S02]  /*52d0*/  LOP3.LUT R248, R248, 0xffff, RZ, 0xc0, !PT ;  /* 0x0000fffff8f87812 */ /* 0x000fe400078ec0ff */
[----:B------:R-:W-:-:S02]  /*52e0*/  LOP3.LUT R135, R174, 0xffff, RZ, 0xc0, !PT ;  /* 0x0000ffffae877812 */ /* 0x000fc400078ec0ff */
[----:B------:R-:W-:Y:S02]  /*52f0*/  LOP3.LUT R246, R246, 0xffff, RZ, 0xc0, !PT ;  /* 0x0000fffff6f67812 */ /* 0x000fe400078ec0ff */
[----:B------:R-:W-:Y:S02]  /*5300*/  LOP3.LUT R178, R178, 0xffff, RZ, 0xc0, !PT ;  /* 0x0000ffffb2b27812 */ /* 0x000fe400078ec0ff */
[----:B------:R-:W-:Y:S02]  /*5310*/  LOP3.LUT R147, R176, 0xffff, RZ, 0xc0, !PT ;  /* 0x0000ffffb0937812 */ /* 0x000fe400078ec0ff */
[----:B------:R-:W-:Y:S02]  /*5320*/  LOP3.LUT R244, R244, 0xffff, RZ, 0xc0, !PT ;  /* 0x0000fffff4f47812 */ /* 0x000fe400078ec0ff */
[----:B------:R-:W-:Y:S02]  /*5330*/  LOP3.LUT R139, R198, 0xffff, RZ, 0xc0, !PT ;  /* 0x0000ffffc68b7812 */ /* 0x000fe400078ec0ff */
[----:B------:R-:W-:-:S02]  /*5340*/  LOP3.LUT R242, R242, 0xffff, RZ, 0xc0, !PT ;  /* 0x0000fffff2f27812 */ /* 0x000fc400078ec0ff */
[----:B------:R-:W-:Y:S02]  /*5350*/  LOP3.LUT R145, R166, 0xffff, RZ, 0xc0, !PT ;  /* 0x0000ffffa6917812 */ /* 0x000fe400078ec0ff */
[----:B------:R-:W-:Y:S02]  /*5360*/  LOP3.LUT R240, R240, 0xffff, RZ, 0xc0, !PT ;  /* 0x0000fffff0f07812 */ /* 0x000fe400078ec0ff */
[----:B------:R-:W-:Y:S02]  /*5370*/  PRMT R154, R154, 0x3340, R239 ;  /* 0x000033409a9a7816 */ /* 0x000fe400000000ef */
[----:B------:R-:W-:Y:S02]  /*5380*/  PRMT R136, R136, 0x3340, R245 ;  /* 0x0000334088887816 */ /* 0x000fe400000000f5 */
[----:B------:R-:W-:Y:S02]  /*5390*/  PRMT R239, R168, 0x3340, R241 ;  /* 0x00003340a8ef7816 */ /* 0x000fe400000000f1 */
[----:B------:R-:W-:-:S02]  /*53a0*/  PRMT R180, R180, 0x3340, R251 ;  /* 0x00003340b4b47816 */ /* 0x000fc400000000fb */
[----:B------:R-:W-:Y:S02]  /*53b0*/  LOP3.LUT R192, R192, 0xffff, RZ, 0xc0, !PT ;  /* 0x0000ffffc0c07812 */ /* 0x000fe400078ec0ff */
[----:B------:R-:W-:Y:S02]  /*53c0*/  LOP3.LUT R237, R237, 0xffff, RZ, 0xc0, !PT ;  /* 0x0000ffffeded7812 */ /* 0x000fe400078ec0ff */
[----:B------:R-:W-:Y:S02]  /*53d0*/  LOP3.LUT R188, R188, 0xffff, RZ, 0xc0, !PT ;  /* 0x0000ffffbcbc7812 */ /* 0x000fe400078ec0ff */
[----:B------:R-:W-:Y:S02]  /*53e0*/  LOP3.LUT R241, R230, 0xffff, RZ, 0xc0, !PT ;  /* 0x0000ffffe6f17812 */ /* 0x000fe400078ec0ff */
[----:B------:R-:W-:Y:S02]  /*53f0*/  LOP3.LUT R245, R226, 0xffff, RZ, 0xc0, !PT ;  /* 0x0000ffffe2f57812 */ /* 0x000fe400078ec0ff */
[----:B------:R-:W-:-:S02]  /*5400*/  PRMT R170, R170, 0x3340, R247 ;  /* 0x00003340aaaa7816 */ /* 0x000fc400000000f7 */
[----:B------:R-:W-:Y:S02]  /*5410*/  LOP3.LUT R150, R150, 0xffff, RZ, 0xc0, !PT ;  /* 0x0000ffff96967812 */ /* 0x000fe400078ec0ff */
[----:B------:R-:W-:Y:S02]  /*5420*/  LOP3.LUT R251, R212, 0xffff, RZ, 0xc0, !PT ;  /* 0x0000ffffd4fb7812 */ /* 0x000fe400078ec0ff */
[----:B------:R-:W-:Y:S02]  /*5430*/  PRMT R143, R143, 0x3340, R248 ;  /* 0x000033408f8f7816 */ /* 0x000fe400000000f8 */
[----:B------:R-:W-:Y:S02]  /*5440*/  PRMT R135, R135, 0x3340, R246 ;  /* 0x0000334087877816 */ /* 0x000fe400000000f6 */
[----:B------:R-:W-:Y:S02]  /*5450*/  LOP3.LUT R184, R184, 0xffff, RZ, 0xc0, !PT ;  /* 0x0000ffffb8b87812 */ /* 0x000fe400078ec0ff */
[----:B------:R-:W-:-:S02]  /*5460*/  LOP3.LUT R243, R222, 0xffff, RZ, 0xc0, !PT ;  /* 0x0000ffffdef37812 */ /* 0x000fc400078ec0ff */
[----:B------:R-:W-:Y:S02]  /*5470*/  LOP3.LUT R160, R160, 0xffff, RZ, 0xc0, !PT ;  /* 0x0000ffffa0a07812 */ /* 0x000fe400078ec0ff */
[----:B------:R-:W-:Y:S02]  /*5480*/  LOP3.LUT R249, R218, 0xffff, RZ, 0xc0, !PT ;  /* 0x0000ffffdaf97812 */ /* 0x000fe400078ec0ff */
[----:B------:R-:W-:Y:S02]  /*5490*/  LOP3.LUT R208, R208, 0xffff, RZ, 0xc0, !PT ;  /* 0x0000ffffd0d07812 */ /* 0x000fe400078ec0ff */
[----:B------:R-:W-:Y:S02]  /*54a0*/  LOP3.LUT R247, R214, 0xffff, RZ, 0xc0, !PT ;  /* 0x0000ffffd6f77812 */ /* 0x000fe400078ec0ff */
[----:B------:R-:W-:Y:S02]  /*54b0*/  LOP3.LUT R210, R210, 0xffff, RZ, 0xc0, !PT ;  /* 0x0000ffffd2d27812 */ /* 0x000fe400078ec0ff */
[----:B------:R-:W-:-:S02]  /*54c0*/  PRMT R147, R178, 0x3340, R147 ;  /* 0x00003340b2937816 */ /* 0x000fc40000000093 */
[----:B------:R-:W-:Y:S02]  /*54d0*/  PRMT R137, R137, 0x3340, R244 ;  /* 0x0000334089897816 */ /* 0x000fe400000000f4 */
[----:B------:R-:W-:Y:S02]  /*54e0*/  PRMT R139, R139, 0x3340, R242 ;  /* 0x000033408b8b7816 */ /* 0x000fe400000000f2 */
[----:B------:R-:W-:Y:S02]  /*54f0*/  PRMT R145, R145, 0x3340, R240 ;  /* 0x0000334091917816 */ /* 0x000fe400000000f0 */
[----:B------:R-:W-:Y:S02]  /*5500*/  PRMT R237, R192, 0x3340, R237 ;  /* 0x00003340c0ed7816 */ /* 0x000fe400000000ed */
[----:B------:R-:W-:Y:S02]  /*5510*/  PRMT R241, R188, 0x3340, R241 ;  /* 0x00003340bcf17816 */ /* 0x000fe400000000f1 */
        /* <DEDUP_REMOVED lines=17> */
[----:B------:R-:W-:Y:S01]  /*5630*/  PRMT R139, R156, 0x5410, R245 ;  /* 0x000054109c8b7816 */ /* 0x000fe200000000f5 */
[----:B------:R-:W-:Y:S01]  /*5640*/  STS.128 [R12+UR12], R140 ;  /* 0x0000008c0c007988 */ /* 0x000fe20008000c0c */
[----:B------:R-:W-:-:S02]  /*5650*/  PRMT R144, R186, 0x5410, R243 ;  /* 0x00005410ba907816 */ /* 0x000fc400000000f3 */
[----:B------:R-:W-:Y:S02]  /*5660*/  PRMT R145, R170, 0x5410, R249 ;  /* 0x00005410aa917816 */ /* 0x000fe400000000f9 */
[----:B------:R-:W-:Y:S02]  /*5670*/  PRMT R146, R180, 0x5410, R247 ;  /* 0x00005410b4927816 */ /* 0x000fe400000000f7 */
[----:B------:R-:W-:Y:S01]  /*5680*/  PRMT R147, R150, 0x5410, R251 ;  /* 0x0000541096937816 */ /* 0x000fe200000000fb */
[----:B------:R0:W-:Y:S01]  /*5690*/  STS.128 [R9+UR12], R132 ;  /* 0x0000008409007988 */ /* 0x0001e20008000c0c */
[----:B------:R-:W-:-:S03]  /*56a0*/  LOP3.LUT R237, R2, 0x10, RZ, 0x3c, !PT ;  /* 0x0000001002ed7812 */ /* 0x000fc600078e3cff */
[----:B------:R-:W-:Y:S04]  /*56b0*/  STS.128 [R8+UR12], R136 ;  /* 0x0000008808007988 */ /* 0x000fe80008000c0c */
[----:B------:R-:W-:Y:S04]  /*56c0*/  STS.128 [R7+UR12], R144 ;  /* 0x0000009007007988 */ /* 0x000fe80008000c0c */
[----:B------:R-:W-:Y:S01]  /*56d0*/  STS.U8 [R2+UR12+0x2000], R221 ;  /* 0x002000dd02007988 */ /* 0x000fe2000800000c */
[C---:B0-----:R-:W-:Y:S02]  /*56e0*/  LOP3.LUT R133, R2.reuse, 0x20, RZ, 0x3c, !PT ;  /* 0x0000002002857812 */ /* 0x041fe400078e3cff */
[----:B------:R-:W-:Y:S01]  /*56f0*/  LOP3.LUT R135, R2, 0x30, RZ, 0x3c, !PT ;  /* 0x0000003002877812 */ /* 0x000fe200078e3cff */
[----:B----4-:R-:W-:Y:S04]  /*5700*/  STS.U8 [R2+UR12+0x2200], R223 ;  /* 0x002200df02007988 */ /* 0x010fe8000800000c */
[----:B------:R-:W-:Y:S04]  /*5710*/  STS.U8 [R2+UR12+0x2400], R225 ;  /* 0x002400e102007988 */ /* 0x000fe8000800000c */
[----:B------:R-:W-:Y:S04]  /*5720*/  STS.U8 [R2+UR12+0x2600], R227 ;  /* 0x002600e302007988 */ /* 0x000fe8000800000c */
[----:B-----5:R-:W-:Y:S04]  /*5730*/  STS.U8 [R2+UR12+0x2e00], R229 ;  /* 0x002e00e502007988 */ /* 0x020fe8000800000c */
[----:B------:R-:W-:Y:S04]  /*5740*/  STS.U8 [R2+UR12+0x2a00], R233 ;  /* 0x002a00e902007988 */ /* 0x000fe8000800000c */
[----:B------:R-:W-:Y:S04]  /*5750*/  STS.U8 [R2+UR12+0x2800], R235 ;  /* 0x002800eb02007988 */ /* 0x000fe8000800000c */
[----:B------:R-:W-:Y:S04]  /*5760*/  STS.U8 [R2+UR12+0x2c00], R231 ;  /* 0x002c00e702007988 */ /* 0x000fe8000800000c */
[----:B------:R0:W-:Y:S04]  /*5770*/  STS.U8 [R237+UR12+0x2080], R22 ;  /* 0x00208016ed007988 */ /* 0x0001e8000800000c */
        /* <DEDUP_REMOVED lines=22> */
[----:B------:R1:W-:Y:S01]  /*58e0*/  STS.U8 [R135+UR12+0x2f80], R148 ;  /* 0x002f809487007988 */ /* 0x0003e2000800000c */
[----:B------:R2:W-:Y:S06]  /*58f0*/  MEMBAR.ALL.CTA ;  /* 0x0000000000007992 */ /* 0x0005ec0000008000 */
[----:B--2---:R-:W2:Y:S02]  /*5900*/  FENCE.VIEW.ASYNC.S ;  /* 0x00000000000073c6 */ /* 0x004ea40000000000 */
[----:B--2---:R-:W-:Y:S06]  /*5910*/  BAR.SYNC.DEFER_BLOCKING 0x0 ;  /* 0x0000000000007b1d */ /* 0x004fec0000010000 */
[----:B------:R-:W-:Y:S01]  /*5920*/  UMOV UR4, UR13 ;  /* 0x0000000d00047c82 */ /* 0x000fe20008000000 */
[----:B------:R-:W-:Y:S01]  /*5930*/  UMOV UR5, 0x80000020 ;  /* 0x8000002000057882 */ /* 0x000fe20000000000 */
[----:B------:R-:W-:-:S06]  /*5940*/  WARPGROUP.ARRIVE ;  /* 0x00000000000079c5 */ /* 0x000fcc0000000000 */
[----:B------:R-:W-:Y:S01]  /*5950*/  QGMMA.64x64x32.F32.E4M3.E4M3 R56, gdesc[UR4], R56 ;  /* 0x00e00000043879f3 */ /* 0x000fe20008700838 */
[----:B------:R-:W-:Y:S01]  /*5960*/  UMOV UR18, UR6 ;  /* 0x0000000600127c82 */ /* 0x000fe20008000000 */
[----:B------:R-:W-:Y:S02]  /*5970*/  UMOV UR19, UR7 ;  /* 0x0000000700137c82 */ /* 0x000fe40008000000 */
[----:B------:R-:W-:Y:S04]  /*5980*/  QGMMA.64x64x32.F32.E4M3.E4M3 R56, gdesc[UR8], R56 ;  /* 0x00e00000083879f3 */ /* 0x000fe80008700838 */
[----:B------:R-:W-:Y:S01]  /*5990*/  QGMMA.64x64x32.F32.E4M3.E4M3 R24, gdesc[UR16], R24 ;  /* 0x00e00000101879f3 */ /* 0x000fe20008700818 */
[----:B------:R-:W-:Y:S01]  /*59a0*/  UMOV UR22, UR10 ;  /* 0x0000000a00167c82 */ /* 0x000fe20008000000 */
[----:B------:R-:W-:Y:S01]  /*59b0*/  UMOV UR23, UR11 ;  /* 0x0000000b00177c82 */ /* 0x000fe20008000000 */
[----:B------:R-:W-:-:S02]  /*59c0*/  USHF.R.S32.HI UR4, URZ, 0x1f, UR24 ;  /* 0x0000001f3f047899 */ /* 0x000fc40008011418 */
[----:B------:R-:W-:Y:S01]  /*59d0*/  IADD3 R211, P1, R211, UR24, RZ ;  /* 0x00000018d3d37c10 */ /* 0x000fe2000ff3e0ff */
[----:B0-----:R-:W-:-:S03]  /*59e0*/  IMAD.SHL.U32 R22, R13, 0x40, RZ ;  /* 0x000000400d167824 */ /* 0x001fc600078e00ff */
[----:B------:R-:W-:Y:S02]  /*59f0*/  IADD3.X R187, R187, UR4, RZ, P1, !PT ;  /* 0x00000004bbbb7c10 */ /* 0x000fe40008ffe4ff */
[----:B------:R-:W-:Y:S02]  /*5a00*/  IADD3 R189, P1, R189, UR24, RZ ;  /* 0x00000018bdbd7c10 */ /* 0x000fe4000ff3e0ff */
[----:B------:R-:W-:Y:S02]  /*5a10*/  IADD3 R16, P0, R22, R16, RZ ;  /* 0x0000001016107210 */ /* 0x000fe40007f1e0ff */
[----:B------:R-:W-:Y:S02]  /*5a20*/  IADD3 R11, P5, R11, UR24, RZ ;  /* 0x000000180b0b7c10 */ /* 0x000fe4000ffbe0ff */
[----:B------:R-:W-:Y:S02]  /*5a30*/  IADD3 R205, P4, R205, UR24, RZ ;  /* 0x00000018cdcd7c10 */ /* 0x000fe4000ff9e0ff */
[----:B------:R-:W-:-:S02]  /*5a40*/  IADD3 R207, P3, R207, UR24, RZ ;  /* 0x00000018cfcf7c10 */ /* 0x000fc4000ff7e0ff */
[----:B------:R-:W-:Y:S02]  /*5a50*/  IADD3 R209, P2, R209, UR24, RZ ;  /* 0x00000018d1d17c10 */ /* 0x000fe4000ff5e0ff */
[----:B------:R-:W-:Y:S01]  /*5a60*/  IADD3.X R159, R159, UR4, RZ, P1, !PT ;  /* 0x000000049f9f7c10 */ /* 0x000fe20008ffe4ff */
[----:B------:R-:W-:Y:S01]  /*5a70*/  QGMMA.64x64x32.F32.E4M3.E4M3 R24, gdesc[UR20], R24, gsb0 ;  /* 0x00e00000141879f3 */ /* 0x000fe20008000818 */
[----:B------:R-:W-:Y:S02]  /*5a80*/  IADD3 R161, P1, R161, UR24, RZ ;  /* 0x00000018a1a17c10 */ /* 0x000fe4000ff3e0ff */
[----:B------:R-:W-:Y:S02]  /*5a90*/  LEA.HI.X.SX32 R203, R22, R203, 0x1, P0 ;  /* 0x000000cb16cb7211 */ /* 0x000fe400000f0eff */
[----:B------:R-:W-:Y:S02]  /*5aa0*/  IADD3.X R219, R219, UR4, RZ, P5, !PT ;  /* 0x00000004dbdb7c10 */ /* 0x000fe4000affe4ff */
[----:B------:R-:W-:-:S02]  /*5ab0*/  IADD3.X R199, R199, UR4, RZ, P4, !PT ;  /* 0x00000004c7c77c10 */ /* 0x000fc4000a7fe4ff */
[----:B------:R-:W-:Y:S02]  /*5ac0*/  IADD3.X R195, R195, UR4, RZ, P3, !PT ;  /* 0x00000004c3c37c10 */ /* 0x000fe40009ffe4ff */
[----:B------:R-:W-:Y:S02]  /*5ad0*/  IADD3.X R191, R191, UR4, RZ, P2, !PT ;  /* 0x00000004bfbf7c10 */ /* 0x000fe400097fe4ff */
[----:B------:R-:W-:Y:S02]  /*5ae0*/  IADD3 R213, P0, R213, UR24, RZ ;  /* 0x00000018d5d57c10 */ /* 0x000fe4000ff1e0ff */
[----:B------:R-:W-:Y:S02]  /*5af0*/  IADD3 R215, P6, R215, UR24, RZ ;  /* 0x00000018d7d77c10 */ /* 0x000fe4000ffde0ff */
[----:B------:R-:W-:Y:S02]  /*5b00*/  IADD3 R217, P5, R217, UR24, RZ ;  /* 0x00000018d9d97c10 */ /* 0x000fe4000ffbe0ff */
[----:B------:R-:W-:-:S02]  /*5b10*/  IADD3 R201, P4, R201, UR24, RZ ;  /* 0x00000018c9c97c10 */ /* 0x000fc4000ff9e0ff */
[----:B------:R-:W-:Y:S02]  /*5b20*/  IADD3 R197, P3, R197, UR24, RZ ;  /* 0x00000018c5c57c10 */ /* 0x000fe4000ff7e0ff */
[----:B------:R-:W-:Y:S01]  /*5b30*/  IADD3 R193, P2, R193, UR24, RZ ;  /* 0x00000018c1c17c10 */ /* 0x000fe2000ff5e0ff */
[----:B------:R-:W-:Y:S01]  /*5b40*/  VIADD R20, R20, 0xffffffff ;  /* 0xffffffff14147836 */ /* 0x000fe20000000000 */
[----:B------:R-:W-:Y:S02]  /*5b50*/  IADD3.X R115, R115, UR4, RZ, P1, !PT ;  /* 0x0000000473737c10 */ /* 0x000fe40008ffe4ff */
[----:B------:R-:W-:Y:S02]  /*5b60*/  IADD3 R117, P1, R117, UR24, RZ ;  /* 0x0000001875757c10 */ /* 0x000fe4000ff3e0ff */
[----:B------:R-:W-:Y:S02]  /*5b70*/  IADD3.X R183, R183, UR4, RZ, P0, !PT ;  /* 0x00000004b7b77c10 */ /* 0x000fe400087fe4ff */
[----:B------:R-:W-:-:S02]  /*5b80*/  IADD3.X R179, R179, UR4, RZ, P6, !PT ;  /* 0x00000004b3b37c10 */ /* 0x000fc4000b7fe4ff */
[----:B------:R-:W-:Y:S02]  /*5b90*/  IADD3.X R175, R175, UR4, RZ, P5, !PT ;  /* 0x00000004afaf7c10 */ /* 0x000fe4000affe4ff */
[----:B------:R-:W-:Y:S02]  /*5ba0*/  IADD3.X R171, R171, UR4, RZ, P4, !PT ;  /* 0x00000004abab7c10 */ /* 0x000fe4000a7fe4ff */
[----:B------:R-:W-:Y:S02]  /*5bb0*/  IADD3.X R167, R167, UR4, RZ, P3, !PT ;  /* 0x00000004a7a77c10 */ /* 0x000fe40009ffe4ff */
[----:B------:R-:W-:Y:S02]  /*5bc0*/  IADD3.X R163, R163, UR4, RZ, P2, !PT ;  /* 0x00000004a3a37c10 */ /* 0x000fe400097fe4ff */
[----:B------:R-:W-:Y:S02]  /*5bd0*/  IADD3 R185, P0, R185, UR24, RZ ;  /* 0x00000018b9b97c10 */ /* 0x000fe4000ff1e0ff */
[----:B------:R-:W-:-:S02]  /*5be0*/  IADD3 R181, P6, R181, UR24, RZ ;  /* 0x00000018b5b57c10 */ /* 0x000fc4000ffde0ff */
[----:B------:R-:W-:Y:S02]  /*5bf0*/  IADD3 R177, P5, R177, UR24, RZ ;  /* 0x00000018b1b17c10 */ /* 0x000fe4000ffbe0ff */
[----:B------:R-:W-:Y:S02]  /*5c00*/  IADD3 R173, P4, R173, UR24, RZ ;  /* 0x00000018adad7c10 */ /* 0x000fe4000ff9e0ff */
[----:B------:R-:W-:Y:S02]  /*5c10*/  IADD3 R169, P3, R169, UR24, RZ ;  /* 0x00000018a9a97c10 */ /* 0x000fe4000ff7e0ff */
[----:B------:R-:W-:Y:S02]  /*5c20*/  IADD3 R165, P2, R165, UR24, RZ ;  /* 0x00000018a5a57c10 */ /* 0x000fe4000ff5e0ff */
[----:B------:R-:W-:Y:S02]  /*5c30*/  IADD3.X R89, R89, UR4, RZ, P1, !PT ;  /* 0x0000000459597c10 */ /* 0x000fe40008ffe4ff */
[----:B------:R-:W-:-:S02]  /*5c40*/  ISETP.NE.U32.AND P1, PT, R20, RZ, PT ;  /* 0x000000ff1400720c */ /* 0x000fc40003f25070 */
[----:B------:R-:W-:Y:S02]  /*5c50*/  IADD3.X R155, R155, UR4, RZ, P0, !PT ;  /* 0x000000049b9b7c10 */ /* 0x000fe400087fe4ff */
[----:B------:R-:W-:Y:S02]  /*5c60*/  IADD3.X R151, R151, UR4, RZ, P6, !PT ;  /* 0x0000000497977c10 */ /* 0x000fe4000b7fe4ff */
[----:B------:R-:W-:Y:S02]  /*5c70*/  IADD3.X R131, R131, UR4, RZ, P5, !PT ;  /* 0x0000000483837c10 */ /* 0x000fe4000affe4ff */
[----:B------:R-:W-:Y:S02]  /*5c80*/  IADD3.X R127, R127, UR4, RZ, P4, !PT ;  /* 0x000000047f7f7c10 */ /* 0x000fe4000a7fe4ff */
[----:B------:R-:W-:Y:S02]  /*5c90*/  IADD3.X R123, R123, UR4, RZ, P3, !PT ;  /* 0x000000047b7b7c10 */ /* 0x000fe40009ffe4ff */
[----:B------:R-:W-:-:S02]  /*5ca0*/  IADD3.X R119, R119, UR4, RZ, P2, !PT ;  /* 0x0000000477777c10 */ /* 0x000fc400097fe4ff */
[----:B------:R-:W-:Y:S02]  /*5cb0*/  IADD3 R157, P0, R157, UR24, RZ ;  /* 0x000000189d9d7c10 */ /* 0x000fe4000ff1e0ff */
[----:B------:R-:W-:Y:S02]  /*5cc0*/  IADD3 R153, P6, R153, UR24, RZ ;  /* 0x0000001899997c10 */ /* 0x000fe4000ffde0ff */
[----:B------:R-:W-:Y:S02]  /*5cd0*/  IADD3 R149, P5, R149, UR24, RZ ;  /* 0x0000001895957c10 */ /* 0x000fe4000ffbe0ff */
[----:B------:R-:W-:Y:S02]  /*5ce0*/  IADD3 R129, P4, R129, UR24, RZ ;  /* 0x0000001881817c10 */ /* 0x000fe4000ff9e0ff */
[----:B------:R-:W-:Y:S02]  /*5cf0*/  IADD3 R125, P3, R125, UR24, RZ ;  /* 0x000000187d7d7c10 */ /* 0x000fe4000ff7e0ff */
[----:B------:R-:W-:-:S02]  /*5d00*/  IADD3 R121, P2, R121, UR24, RZ ;  /* 0x0000001879797c10 */ /* 0x000fc4000ff5e0ff */
        /* <DEDUP_REMOVED lines=11> */
[----:B------:R-:W-:Y:S01]  /*5dc0*/  IADD3 R93, P2, R93, UR24, RZ ;  /* 0x000000185d5d7c10 */ /* 0x000fe2000ff5e0ff */
[----:B------:R-:W-:-:S02]  /*5dd0*/  WARPGROUP.DEPBAR.LE gsb0, 0x0 ;  /* 0x00008000000079c5 */ /* 0x000fc40000010000 */
[----:B------:R-:W-:Y:S02]  /*5de0*/  IADD3.X R3, R3, UR4, RZ, P0, !PT ;  /* 0x0000000403037c10 */ /* 0x000fe400087fe4ff */
[----:B------:R-:W-:Y:S02]  /*5df0*/  IADD3.X R23, R23, UR4, RZ, P6, !PT ;  /* 0x0000000417177c10 */ /* 0x000fe4000b7fe4ff */
[----:B------:R-:W-:Y:S02]  /*5e00*/  IADD3.X R21, R21, UR4, RZ, P5, !PT ;  /* 0x0000000415157c10 */ /* 0x000fe4000affe4ff */
[----:B------:R-:W-:Y:S02]  /*5e10*/  IADD3.X R19, R19, UR4, RZ, P4, !PT ;  /* 0x0000000413137c10 */ /* 0x000fe4000a7fe4ff */
[----:B------:R-:W-:Y:S02]  /*5e20*/  IADD3.X R17, R17, UR4, RZ, P3, !PT ;  /* 0x0000000411117c10 */ /* 0x000fe40009ffe4ff */
[----:B------:R-:W-:Y:S01]  /*5e30*/  IADD3.X R15, R15, UR4, RZ, P2, !PT ;  /* 0x000000040f0f7c10 */ /* 0x000fe200097fe4ff */
[----:B------:R-:W-:Y:S01]  /*5e40*/  VIADD R18, R18, 0xffffffc0 ;  /* 0xffffffc012127836 */ /* 0x000fe20000000000 */
[----:B-1----:R-:W-:Y:S06]  /*5e50*/  @P1 BRA `(.L_x_2) ;  /* 0xffffffd000141947 */ /* 0x002fec000383ffff */
.L_x_1:
[----:B------:R-:W-:Y:S01]  /*5e60*/  BAR.SYNC.DEFER_BLOCKING 0x0 ;  /* 0x0000000000007b1d */ /* 0x000fe20000010000 */
[C---:B------:R-:W-:Y:S01]  /*5e70*/  IMAD.SHL.U32 R3, R0.reuse, 0x10, RZ ;  /* 0x0000001000037824 */ /* 0x040fe200078e00ff */
[----:B------:R-:W-:Y:S01]  /*5e80*/  F2FP.SATFINITE.E4M3.F32.PACK_AB_MERGE_C R58, R59, R58, RZ ;  /* 0x0000003a3b3a723e */ /* 0x000fe200048070ff */
[----:B------:R-:W-:Y:S01]  /*5e90*/  IMAD.SHL.U32 R0, R0, 0x40, RZ ;  /* 0x0000004000007824 */ /* 0x000fe200078e00ff */
[----:B------:R-:W-:Y:S01]  /*5ea0*/  F2FP.SATFINITE.E4M3.F32.PACK_AB_MERGE_C R63, R63, R62, RZ ;  /* 0x0000003e3f3f723e */ /* 0x000fe200048070ff */
[----:B------:R-:W-:Y:S01]  /*5eb0*/  VIADD R7, R5, 0x1 ;  /* 0x0000000105077836 */ /* 0x000fe20000000000 */
[----:B------:R-:W-:Y:S01]  /*5ec0*/  LOP3.LUT R3, R3, 0xf0, RZ, 0xc0, !PT ;  /* 0x000000f003037812 */ /* 0x000fe200078ec0ff */
[----:B------:R-:W-:Y:S01]  /*5ed0*/  ULDC.64 UR6, c[0x0][0x228] ;  /* 0x00008a0000067ab9 */ /* 0x000fe20000000a00 */
[----:B------:R-:W-:Y:S01]  /*5ee0*/  LOP3.LUT R0, R0, 0x400, RZ, 0xc0, !PT ;  /* 0x0000040000007812 */ /* 0x000fe200078ec0ff */
[----:B------:R-:W-:Y:S01]  /*5ef0*/  ULDC UR4, c[0x0][0x244] ;  /* 0x0000910000047ab9 */ /* 0x000fe20000000800 */
[----:B------:R-:W-:-:S02]  /*5f00*/  LOP3.LUT R6, R6, 0x300, RZ, 0xc0, !PT ;  /* 0x0000030006067812 */ /* 0x000fc400078ec0ff */
[----:B------:R-:W-:Y:S01]  /*5f10*/  IADD3 R3, R0, UR12, R3 ;  /* 0x0000000c00037c10 */ /* 0x000fe2000fffe003 */
[----:B------:R-:W-:Y:S01]  /*5f20*/  VIADD R0, R5, 0x4 ;  /* 0x0000000405007836 */ /* 0x000fe20000000000 */
[----:B------:R-:W-:Y:S02]  /*5f30*/  F2FP.SATFINITE.E4M3.F32.PACK_AB_MERGE_C R56, R57, R56, RZ ;  /* 0x000000383938723e */ /* 0x000fe400048070ff */
[----:B------:R-:W-:Y:S02]  /*5f40*/  F2FP.SATFINITE.E4M3.F32.PACK_AB_MERGE_C R61, R61, R60, RZ ;  /* 0x0000003c3d3d723e */ /* 0x000fe400048070ff */
[----:B------:R-:W-:Y:S01]  /*5f50*/  F2FP.SATFINITE.E4M3.F32.PACK_AB_MERGE_C R24, R25, R24, RZ ;  /* 0x000000181918723e */ /* 0x000fe200048070ff */
[----:B------:R-:W-:Y:S01]  /*5f60*/  IMAD.IADD R25, R6, 0x1, R3 ;  /* 0x0000000106197824 */ /* 0x000fe200078e0203 */
[----:B------:R-:W-:Y:S01]  /*5f70*/  F2FP.SATFINITE.E4M3.F32.PACK_AB_MERGE_C R26, R27, R26, RZ ;  /* 0x0000001a1b1a723e */ /* 0x000fe200048070ff */
[----:B------:R-:W-:Y:S01]  /*5f80*/  VIADD R6, R5, 0x2 ;  /* 0x0000000205067836 */ /* 0x000fe20000000000 */
[----:B------:R-:W-:-:S02]  /*5f90*/  F2FP.SATFINITE.E4M3.F32.PACK_AB_MERGE_C R29, R29, R28, RZ ;  /* 0x0000001c1d1d723e */ /* 0x000fc400048070ff */
[----:B------:R-:W-:Y:S02]  /*5fa0*/  F2FP.SATFINITE.E4M3.F32.PACK_AB_MERGE_C R31, R31, R30, RZ ;  /* 0x0000001e1f1f723e */ /* 0x000fe400048070ff */
[----:B------:R-:W-:Y:S02]  /*5fb0*/  PRMT R57, R58, 0x5410, R63 ;  /* 0x000054103a397816 */ /* 0x000fe4000000003f */
[----:B------:R-:W-:Y:S02]  /*5fc0*/  PRMT R56, R56, 0x5410, R61 ;  /* 0x0000541038387816 */ /* 0x000fe4000000003d */
[----:B------:R-:W-:Y:S02]  /*5fd0*/  PRMT R58, R24, 0x5410, R29 ;  /* 0x00005410183a7816 */ /* 0x000fe4000000001d */
[----:B------:R-:W-:Y:S02]  /*5fe0*/  PRMT R59, R26, 0x5410, R31 ;  /* 0x000054101a3b7816 */ /* 0x000fe4000000001f */
[----:B------:R-:W-:Y:S01]  /*5ff0*/  LEA R3, R2, UR12, 0x4 ;  /* 0x0000000c02037c11 */ /* 0x000fe2000f8e20ff */
[----:B------:R-:W-:Y:S01]  /*6000*/  VIADD R2, R5, 0x3 ;  /* 0x0000000305027836 */ /* 0x000fe20000000000 */
[----:B------:R-:W-:Y:S01]  /*6010*/  F2FP.SATFINITE.E4M3.F32.PACK_AB_MERGE_C R66, R67, R66, RZ ;  /* 0x000000424342723e */ /* 0x000fe200048070ff */
[----:B------:R-:W-:Y:S01]  /*6020*/  STSM.16.M88.4 [R25], R56 ;  /* 0x0000003819007844 */ /* 0x000fe20000000200 */
[----:B------:R-:W-:-:S02]  /*6030*/  F2FP.SATFINITE.E4M3.F32.PACK_AB_MERGE_C R71, R71, R70, RZ ;  /* 0x000000464747723e */ /* 0x000fc400048070ff */
[----:B------:R-:W-:Y:S01]  /*6040*/  F2FP.SATFINITE.E4M3.F32.PACK_AB_MERGE_C R64, R65, R64, RZ ;  /* 0x000000404140723e */ /* 0x000fe200048070ff */
[----:B------:R-:W-:Y:S01]  /*6050*/  BAR.SYNC.DEFER_BLOCKING 0x0 ;  /* 0x0000000000007b1d */ /* 0x000fe20000010000 */
[----:B------:R-:W-:Y:S02]  /*6060*/  F2FP.SATFINITE.E4M3.F32.PACK_AB_MERGE_C R69, R69, R68, RZ ;  /* 0x000000444545723e */ /* 0x000fe400048070ff */
[----:B------:R-:W-:Y:S02]  /*6070*/  F2FP.SATFINITE.E4M3.F32.PACK_AB_MERGE_C R32, R33, R32, RZ ;  /* 0x000000202120723e */ /* 0x000fe400048070ff */
[----:B------:R-:W-:Y:S02]  /*6080*/  F2FP.SATFINITE.E4M3.F32.PACK_AB_MERGE_C R34, R35, R34, RZ ;  /* 0x000000222322723e */ /* 0x000fe400048070ff */
[----:B------:R-:W-:Y:S02]  /*6090*/  F2FP.SATFINITE.E4M3.F32.PACK_AB_MERGE_C R37, R37, R36, RZ ;  /* 0x000000242525723e */ /* 0x000fe400048070ff */
[----:B------:R-:W-:-:S02]  /*60a0*/  F2FP.SATFINITE.E4M3.F32.PACK_AB_MERGE_C R39, R39, R38, RZ ;  /* 0x000000262727723e */ /* 0x000fc400048070ff */
[----:B------:R-:W-:Y:S02]  /*60b0*/  PRMT R65, R66, 0x5410, R71 ;  /* 0x0000541042417816 */ /* 0x000fe40000000047 */
[----:B------:R-:W-:Y:S02]  /*60c0*/  PRMT R64, R64, 0x5410, R69 ;  /* 0x0000541040407816 */ /* 0x000fe40000000045 */
[----:B------:R-:W-:Y:S02]  /*60d0*/  PRMT R66, R32, 0x5410, R37 ;  /* 0x0000541020427816 */ /* 0x000fe40000000025 */
[----:B------:R-:W-:Y:S02]  /*60e0*/  PRMT R67, R34, 0x5410, R39 ;  /* 0x0000541022437816 */ /* 0x000fe40000000027 */
[----:B------:R-:W-:Y:S02]  /*60f0*/  F2FP.SATFINITE.E4M3.F32.PACK_AB_MERGE_C R74, R75, R74, RZ ;  /* 0x0000004a4b4a723e */ /* 0x000fe400048070ff */
[----:B------:R-:W-:-:S02]  /*6100*/  F2FP.SATFINITE.E4M3.F32.PACK_AB_MERGE_C R79, R79, R78, RZ ;  /* 0x0000004e4f4f723e */ /* 0x000fc400048070ff */
[----:B------:R-:W-:Y:S01]  /*6110*/  F2FP.SATFINITE.E4M3.F32.PACK_AB_MERGE_C R72, R73, R72, RZ ;  /* 0x000000484948723e */ /* 0x000fe200048070ff */
[----:B------:R-:W0:Y:S01]  /*6120*/  LDS.128 R16, [R3] ;  /* 0x0000000003107984 */ /* 0x000e220000000c00 */
[----:B------:R-:W-:Y:S02]  /*6130*/  F2FP.SATFINITE.E4M3.F32.PACK_AB_MERGE_C R77, R77, R76, RZ ;  /* 0x0000004c4d4d723e */ /* 0x000fe400048070ff */
[----:B------:R-:W-:Y:S01]  /*6140*/  F2FP.SATFINITE.E4M3.F32.PACK_AB_MERGE_C R40, R41, R40, RZ ;  /* 0x000000282928723e */ /* 0x000fe200048070ff */
[----:B------:R-:W-:Y:S01]  /*6150*/  BAR.SYNC.DEFER_BLOCKING 0x0 ;  /* 0x0000000000007b1d */ /* 0x000fe20000010000 */
        /* <DEDUP_REMOVED lines=9> */
[----:B------:R-:W-:Y:S02]  /*61f0*/  F2FP.SATFINITE.E4M3.F32.PACK_AB_MERGE_C R80, R81, R80, RZ ;  /* 0x000000505150723e */ /* 0x000fe400048070ff */
[----:B------:R-:W-:Y:S02]  /*6200*/  F2FP.SATFINITE.E4M3.F32.PACK_AB_MERGE_C R85, R85, R84, RZ ;  /* 0x000000545555723e */ /* 0x000fe400048070ff */
[----:B------:R-:W-:Y:S01]  /*6210*/  F2FP.SATFINITE.E4M3.F32.PACK_AB_MERGE_C R48, R49, R48, RZ ;  /* 0x000000303130723e */ /* 0x000fe200048070ff */
[----:B------:R-:W-:Y:S01]  /*6220*/  STSM.16.M88.4 [R25], R64 ;  /* 0x0000004019007844 */ /* 0x000fe20000000200 */
[----:B------:R-:W-:Y:S02]  /*6230*/  F2FP.SATFINITE.E4M3.F32.PACK_AB_MERGE_C R50, R51, R50, RZ ;  /* 0x000000323332723e */ /* 0x000fe400048070ff */
[----:B------:R-:W-:Y:S01]  /*6240*/  F2FP.SATFINITE.E4M3.F32.PACK_AB_MERGE_C R53, R53, R52, RZ ;  /* 0x000000343535723e */ /* 0x000fe200048070ff */
[----:B------:R-:W-:Y:S01]  /*6250*/  BAR.SYNC.DEFER_BLOCKING 0x0 ;  /* 0x0000000000007b1d */ /* 0x000fe20000010000 */
[----:B------:R-:W-:-:S02]  /*6260*/  F2FP.SATFINITE.E4M3.F32.PACK_AB_MERGE_C R55, R55, R54, RZ ;  /* 0x000000363737723e */ /* 0x000fc400048070ff */
[----:B------:R-:W-:Y:S02]  /*6270*/  PRMT R81, R82, 0x5410, R87 ;  /* 0x0000541052517816 */ /* 0x000fe40000000057 */
[----:B------:R-:W-:Y:S02]  /*6280*/  PRMT R80, R80, 0x5410, R85 ;  /* 0x0000541050507816 */ /* 0x000fe40000000055 */
[----:B------:R-:W-:Y:S02]  /*6290*/  PRMT R82, R48, 0x5410, R53 ;  /* 0x0000541030527816 */ /* 0x000fe40000000035 */
[----:B------:R-:W-:Y:S02]  /*62a0*/  PRMT R83, R50, 0x5410, R55 ;  /* 0x0000541032537816 */ /* 0x000fe40000000037 */
[----:B------:R-:W-:Y:S01]  /*62b0*/  ISETP.GE.AND P0, PT, R4, UR6, PT ;  /* 0x0000000604007c0c */ /* 0x000fe2000bf06270 */
[----:B------:R-:W-:Y:S01]  /*62c0*/  ULDC UR6, c[0x0][0x248] ;  /* 0x0000920000067ab9 */ /* 0x000fe20000000800 */
[----:B0-----:R-:W-:-:S02]  /*62d0*/  PRMT R27, R16, 0x7770, RZ ;  /* 0x00007770101b7816 */ /* 0x001fc400000000ff */
[----:B------:R-:W-:Y:S01]  /*62e0*/  ISETP.LT.AND P4, PT, R0, UR7, !P0 ;  /* 0x0000000700007c0c */ /* 0x000fe2000c781270 */
[----:B------:R-:W-:Y:S01]  /*62f0*/  IMAD R0, R4, UR4, RZ ;  /* 0x0000000404007c24 */ /* 0x000fe2000f8e02ff */
[----:B------:R-:W-:Y:S01]  /*6300*/  ISETP.LT.AND P2, PT, R7, UR7, !P0 ;  /* 0x0000000707007c0c */ /* 0x000fe2000c741270 */
[----:B------:R-:W-:Y:S01]  /*6310*/  ULDC.64 UR4, c[0x0][0x220] ;  /* 0x0000880000047ab9 */ /* 0x000fe20000000a00 */
[----:B------:R-:W-:Y:S01]  /*6320*/  ISETP.LT.AND P5, PT, R2, UR7, !P0 ;  /* 0x0000000702007c0c */ /* 0x000fe2000c7a1270 */
[C---:B------:R-:W-:Y:S01]  /*6330*/  IMAD R7, R5.reuse, UR6, RZ ;  /* 0x0000000605077c24 */ /* 0x040fe2000f8e02ff */
[----:B------:R-:W-:Y:S01]  /*6340*/  IADD3 R2, P3, R0, UR4, RZ ;  /* 0x0000000400027c10 */ /* 0x000fe2000ff7e0ff */
[----:B------:R-:W-:Y:S01]  /*6350*/  VIADD R4, R5, 0x5 ;  /* 0x0000000505047836 */ /* 0x000fe20000000000 */
[----:B------:R-:W-:Y:S01]  /*6360*/  ISETP.LT.AND P1, PT, R6, UR7, !P0 ;  /* 0x0000000706007c0c */ /* 0x000fe2000c721270 */
[----:B------:R-:W0:Y:S01]  /*6370*/  LDS.128 R12, [R3] ;  /* 0x00000000030c7984 */ /* 0x000e220000000c00 */
[----:B------:R-:W-:Y:S01]  /*6380*/  LEA.HI.X.SX32 R0, R0, UR5, 0x1, P3 ;  /* 0x0000000500007c11 */ /* 0x000fe200098f0eff */
[C---:B------:R-:W-:Y:S01]  /*6390*/  VIADD R21, R7.reuse, UR6 ;  /* 0x0000000607157c36 */ /* 0x040fe20008000000 */
[----:B------:R-:W-:Y:S01]  /*63a0*/  BAR.SYNC.DEFER_BLOCKING 0x0 ;  /* 0x0000000000007b1d */ /* 0x000fe20000010000 */
[----:B------:R-:W-:-:S02]  /*63b0*/  IADD3 R6, P6, R7, R2, RZ ;  /* 0x0000000207067210 */ /* 0x000fc40007fde0ff */
[----:B------:R-:W-:Y:S01]  /*63c0*/  VIADD R23, R21, UR6 ;  /* 0x0000000615177c36 */ /* 0x000fe20008000000 */
[----:B------:R-:W-:Y:S02]  /*63d0*/  ISETP.LT.AND P3, PT, R5, UR7, !P0 ;  /* 0x0000000705007c0c */ /* 0x000fe4000c761270 */
[----:B------:R-:W-:Y:S02]  /*63e0*/  LEA.HI.X.SX32 R7, R7, R0, 0x1, P6 ;  /* 0x0000000007077211 */ /* 0x000fe400030f0eff */
[C---:B------:R-:W-:Y:S02]  /*63f0*/  IADD3 R20, P6, R21.reuse, R2, RZ ;  /* 0x0000000215147210 */ /* 0x040fe40007fde0ff */
[----:B------:R-:W-:Y:S02]  /*6400*/  PRMT R29, R16, 0x7771, RZ ;  /* 0x00007771101d7816 */ /* 0x000fe400000000ff */
[----:B------:R-:W-:Y:S02]  /*6410*/  LEA.HI.X.SX32 R21, R21, R0, 0x1, P6 ;  /* 0x0000000015157211 */ /* 0x000fe400030f0eff */
[----:B------:R-:W-:-:S02]  /*6420*/  IADD3 R22, P6, R23, R2, RZ ;  /* 0x0000000217167210 */ /* 0x000fc40007fde0ff */
[C---:B------:R-:W-:Y:S02]  /*6430*/  PRMT R33, R17.reuse, 0x7770, RZ ;  /* 0x0000777011217816 */ /* 0x040fe400000000ff */
[----:B------:R-:W-:Y:S02]  /*6440*/  PRMT R31, R17, 0x7771, RZ ;  /* 0x00007771111f7816 */ /* 0x000fe400000000ff */
[----:B------:R-:W-:Y:S01]  /*6450*/  PRMT R35, R18, 0x7771, RZ ;  /* 0x0000777112237816 */ /* 0x000fe200000000ff */
[----:B------:R-:W-:Y:S01]  /*6460*/  STSM.16.M88.4 [R25], R72 ;  /* 0x0000004819007844 */ /* 0x000fe20000000200 */
[----:B------:R-:W-:Y:S06]  /*6470*/  BAR.SYNC.DEFER_BLOCKING 0x0 ;  /* 0x0000000000007b1d */ /* 0x000fec0000010000 */
[----:B------:R-:W1:Y:S02]  /*6480*/  LDS.128 R8, [R3] ;  /* 0x0000000003087984 */ /* 0x000e640000000c00 */
[----:B------:R-:W-:Y:S06]  /*6490*/  BAR.SYNC.DEFER_BLOCKING 0x0 ;  /* 0x0000000000007b1d */ /* 0x000fec0000010000 */
[----:B------:R2:W-:Y:S02]  /*64a0*/  STSM.16.M88.4 [R25], R80 ;  /* 0x0000005019007844 */ /* 0x0005e40000000200 */
[----:B------:R-:W-:Y:S01]  /*64b0*/  BAR.SYNC.DEFER_BLOCKING 0x0 ;  /* 0x0000000000007b1d */ /* 0x000fe20000010000 */
[C---:B--2---:R-:W-:Y:S01]  /*64c0*/  VIADD R25, R23.reuse, UR6 ;  /* 0x0000000617197c36 */ /* 0x044fe20008000000 */
[----:B------:R-:W-:-:S04]  /*64d0*/  LEA.HI.X.SX32 R23, R23, R0, 0x1, P6 ;  /* 0x0000000017177211 */ /* 0x000fc800030f0eff */
[----:B------:R2:W-:Y:S01]  /*64e0*/  @P3 STG.E.U8 desc[UR14][R6.64], R27 ;  /* 0x0000001b06003986 */ /* 0x0005e2000c10110e */
[----:B------:R-:W-:Y:S01]  /*64f0*/  ISETP.LT.AND P3, PT, R4, UR7, !P0 ;  /* 0x0000000704007c0c */ /* 0x000fe2000c761270 */
[C---:B------:R-:W-:Y:S02]  /*6500*/  VIADD R4, R5.reuse, 0x6 ;  /* 0x0000000605047836 */ /* 0x040fe40000000000 */
[----:B------:R3:W-:Y:S03]  /*6510*/  @P2 STG.E.U8 desc[UR14][R20.64], R29 ;  /* 0x0000001d14002986 */ /* 0x0007e6000c10110e */
[----:B------:R-:W-:Y:S01]  /*6520*/  ISETP.LT.AND P2, PT, R4, UR7, !P0 ;  /* 0x0000000704007c0c */ /* 0x000fe2000c741270 */
[----:B------:R4:W-:Y:S01]  /*6530*/  @P1 STG.E.U8 desc[UR14][R22.64], R33 ;  /* 0x0000002116001986 */ /* 0x0009e2000c10110e */
[----:B------:R-:W-:Y:S01]  /*6540*/  VIADD R4, R5, 0x7 ;  /* 0x0000000705047836 */ /* 0x000fe20000000000 */
[C---:B--2---:R-:W-:Y:S01]  /*6550*/  IADD3 R6, P6, R25.reuse, R2, RZ ;  /* 0x0000000219067210 */ /* 0x044fe20007fde0ff */
[----:B------:R-:W-:-:S03]  /*6560*/  VIADD R27, R25, UR6 ;  /* 0x00000006191b7c36 */ /* 0x000fc60008000000 */
[----:B------:R-:W-:Y:S01]  /*6570*/  ISETP.LT.AND P1, PT, R4, UR7, !P0 ;  /* 0x0000000704007c0c */ /* 0x000fe2000c721270 */
[----:B------:R-:W-:Y:S01]  /*6580*/  VIADD R4, R5, 0x8 ;  /* 0x0000000805047836 */ /* 0x000fe20000000000 */
[----:B------:R-:W-:Y:S01]  /*6590*/  LEA.HI.X.SX32 R7, R25, R0, 0x1, P6 ;  /* 0x0000000019077211 */ /* 0x000fe200030f0eff */
[C---:B---3--:R-:W-:Y:S01]  /*65a0*/  VIADD R29, R27.reuse, UR6 ;  /* 0x000000061b1d7c36 */ /* 0x048fe20008000000 */
[----:B------:R-:W-:Y:S02]  /*65b0*/  IADD3 R20, P6, R27, R2, RZ ;  /* 0x000000021b147210 */ /* 0x000fe40007fde0ff */
[----:B----4-:R-:W-:Y:S01]  /*65c0*/  PRMT R33, R19, 0x7771, RZ ;  /* 0x0000777113217816 */ /* 0x010fe200000000ff */
[----:B------:R2:W-:Y:S01]  /*65d0*/  @P5 STG.E.U8 desc[UR14][R6.64], R31 ;  /* 0x0000001f06005986 */ /* 0x0005e2000c10110e */
[----:B------:R-:W-:Y:S02]  /*65e0*/  LEA.HI.X.SX32 R21, R27, R0, 0x1, P6 ;  /* 0x000000001b157211 */ /* 0x000fe400030f0eff */
[----:B------:R-:W-:-:S02]  /*65f0*/  IADD3 R24, P6, R29, R2, RZ ;  /* 0x000000021d187210 */ /* 0x000fc40007fde0ff */
[----:B------:R-:W-:Y:S02]  /*6600*/  PRMT R27, R18, 0x7770, RZ ;  /* 0x00007770121b7816 */ /* 0x000fe400000000ff */
[C---:B------:R-:W-:Y:S01]  /*6610*/  LEA.HI.X.SX32 R25, R29.reuse, R0, 0x1, P6 ;  /* 0x000000001d197211 */ /* 0x040fe200030f0eff */
[----:B------:R-:W-:Y:S01]  /*6620*/  VIADD R29, R29, UR6 ;  /* 0x000000061d1d7c36 */ /* 0x000fe20008000000 */
[----:B------:R-:W-:Y:S01]  /*6630*/  ISETP.LT.AND P5, PT, R4, UR7, !P0 ;  /* 0x0000000704007c0c */ /* 0x000fe2000c7a1270 */
[----:B------:R3:W-:Y:S01]  /*6640*/  @P4 STG.E.U8 desc[UR14][R20.64], R27 ;  /* 0x0000001b14004986 */ /* 0x0007e2000c10110e */
[----:B------:R-:W-:Y:S01]  /*6650*/  VIADD R4, R5, 0x9 ;  /* 0x0000000905047836 */ /* 0x000fe20000000000 */
[----:B--2---:R-:W-:Y:S01]  /*6660*/  PRMT R31, R19, 0x7770, RZ ;  /* 0x00007770131f7816 */ /* 0x004fe200000000ff */
[C---:B------:R-:W-:Y:S01]  /*6670*/  VIADD R23, R29.reuse, UR6 ;  /* 0x000000061d177c36 */ /* 0x040fe20008000000 */
[----:B------:R-:W-:Y:S01]  /*6680*/  IADD3 R6, P6, R29, R2, RZ ;  /* 0x000000021d067210 */ /* 0x000fe20007fde0ff */
[----:B------:R2:W-:Y:S01]  /*6690*/  @P3 STG.E.U8 desc[UR14][R24.64], R35 ;  /* 0x0000002318003986 */ /* 0x0005e2000c10110e */
[----:B------:R-:W-:Y:S01]  /*66a0*/  ISETP.LT.AND P4, PT, R4, UR7, !P0 ;  /* 0x0000000704007c0c */ /* 0x000fe2000c781270 */
[----:B------:R-:W-:Y:S01]  /*66b0*/  VIADD R4, R5, 0xa ;  /* 0x0000000a05047836 */ /* 0x000fe20000000000 */
[----:B------:R-:W-:-:S02]  /*66c0*/  LEA.HI.X.SX32 R7, R29, R0, 0x1, P6 ;  /* 0x000000001d077211 */ /* 0x000fc400030f0eff */
[C---:B---3--:R-:W-:Y:S01]  /*66d0*/  IADD3 R20, P6, R23.reuse, R2, RZ ;  /* 0x0000000217147210 */ /* 0x048fe20007fde0ff */
[----:B------:R-:W-:Y:S02]  /*66e0*/  VIADD R27, R23, UR6 ;  /* 0x00000006171b7c36 */ /* 0x000fe40008000000 */
[----:B------:R3:W-:Y:S01]  /*66f0*/  @P2 STG.E.U8 desc[UR14][R6.64], R31 ;  /* 0x0000001f06002986 */ /* 0x0007e2000c10110e */
[----:B------:R-:W-:Y:S01]  /*6700*/  ISETP.LT.AND P3, PT, R4, UR7, !P0 ;  /* 0x0000000704007c0c */ /* 0x000fe2000c761270 */
[----:B------:R-:W-:Y:S01]  /*6710*/  VIADD R4, R5, 0xb ;  /* 0x0000000b05047836 */ /* 0x000fe20000000000 */
[----:B------:R-:W-:Y:S01]  /*6720*/  LEA.HI.X.SX32 R21, R23, R0, 0x1, P6 ;  /* 0x0000000017157211 */ /* 0x000fe200030f0eff */
[C---:B------:R-:W-:Y:S01]  /*6730*/  VIADD R29, R27.reuse, UR6 ;  /* 0x000000061b1d7c36 */ /* 0x040fe20008000000 */
[C---:B------:R-:W-:Y:S02]  /*6740*/  IADD3 R22, P6, R27.reuse, R2, RZ ;  /* 0x000000021b167210 */ /* 0x040fe40007fde0ff */
[----:B------:R-:W-:Y:S01]  /*6750*/  ISETP.LT.AND P2, PT, R4, UR7, !P0 ;  /* 0x0000000704007c0c */ /* 0x000fe2000c741270 */
[----:B------:R4:W-:Y:S01]  /*6760*/  @P1 STG.E.U8 desc[UR14][R20.64], R33 ;  /* 0x0000002114001986 */ /* 0x0009e2000c10110e */
[----:B------:R-:W-:Y:S01]  /*6770*/  LEA.HI.X.SX32 R23, R27, R0, 0x1, P6 ;  /* 0x000000001b177211 */ /* 0x000fe200030f0eff */
[----:B------:R-:W-:Y:S01]  /*6780*/  VIADD R4, R5, 0xc ;  /* 0x0000000c05047836 */ /* 0x000fe20000000000 */
[----:B--2---:R-:W-:-:S02]  /*6790*/  IADD3 R24, P6, R29, R2, RZ ;  /* 0x000000021d187210 */ /* 0x004fc40007fde0ff */
[C---:B------:R-:W-:Y:S02]  /*67a0*/  PRMT R27, R16.reuse, 0x7772, RZ ;  /* 0x00007772101b7816 */ /* 0x040fe400000000ff */
[C---:B------:R-:W-:Y:S01]  /*67b0*/  LEA.HI.X.SX32 R25, R29.reuse, R0, 0x1, P6 ;  /* 0x000000001d197211 */ /* 0x040fe200030f0eff */
[----:B------:R-:W-:Y:S01]  /*67c0*/  VIADD R29, R29, UR6 ;  /* 0x000000061d1d7c36 */ /* 0x000fe20008000000 */
[----:B---3--:R-:W-:Y:S01]  /*67d0*/  PRMT R31, R16, 0x7773, RZ ;  /* 0x00007773101f7816 */ /* 0x008fe200000000ff */
[----:B------:R2:W-:Y:S01]  /*67e0*/  @P5 STG.E.U8 desc[UR14][R22.64], R27 ;  /* 0x0000001b16005986 */ /* 0x0005e2000c10110e */
[----:B------:R-:W-:Y:S01]  /*67f0*/  ISETP.LT.AND P1, PT, R4, UR7, !P0 ;  /* 0x0000000704007c0c */ /* 0x000fe2000c721270 */
[C---:B----4-:R-:W-:Y:S01]  /*6800*/  VIADD R21, R29.reuse, UR6 ;  /* 0x000000061d157c36 */ /* 0x050fe20008000000 */
[----:B------:R-:W-:Y:S01]  /*6810*/  IADD3 R6, P6, R29, R2, RZ ;  /* 0x000000021d067210 */ /* 0x000fe20007fde0ff */
[----:B------:R3:W-:Y:S01]  /*6820*/  @P4 STG.E.U8 desc[UR14][R24.64], R31 ;  /* 0x0000001f18004986 */ /* 0x0007e2000c10110e */
[----:B------:R-:W-:-:S02]  /*6830*/  VIADD R4, R5, 0xd ;  /* 0x0000000d05047836 */ /* 0x000fc40000000000 */
[----:B------:R-:W-:Y:S02]  /*6840*/  LEA.HI.X.SX32 R7, R29, R0, 0x1, P6 ;  /* 0x000000001d077211 */ /* 0x000fe400030f0eff */
[----:B------:R-:W-:Y:S02]  /*6850*/  IADD3 R16, P6, R21, R2, RZ ;  /* 0x0000000215107210 */ /* 0x000fe40007fde0ff */
[----:B------:R-:W-:Y:S01]  /*6860*/  PRMT R29, R17, 0x7772, RZ ;  /* 0x00007772111d7816 */ /* 0x000fe200000000ff */
[----:B--2---:R-:W-:Y:S01]  /*6870*/  VIADD R23, R21, UR6 ;  /* 0x0000000615177c36 */ /* 0x004fe20008000000 */
[----:B------:R-:W-:Y:S02]  /*6880*/  PRMT R27, R17, 0x7773, RZ ;  /* 0x00007773111b7816 */ /* 0x000fe400000000ff */
[----:B------:R-:W-:Y:S01]  /*6890*/  LEA.HI.X.SX32 R17, R21, R0, 0x1, P6 ;  /* 0x0000000015117211 */ /* 0x000fe200030f0eff */
[C---:B---3--:R-:W-:Y:S01]  /*68a0*/  VIADD R25, R23.reuse, UR6 ;  /* 0x0000000617197c36 */ /* 0x048fe20008000000 */
[----:B------:R-:W-:Y:S01]  /*68b0*/  IADD3 R20, P6, R23, R2, RZ ;  /* 0x0000000217147210 */ /* 0x000fe20007fde0ff */
[----:B------:R2:W-:Y:S01]  /*68c0*/  @P3 STG.E.U8 desc[UR14][R6.64], R29 ;  /* 0x0000001d06003986 */ /* 0x0005e2000c10110e */
[----:B------:R-:W-:Y:S01]  /*68d0*/  ISETP.LT.AND P5, PT, R4, UR7, !P0 ;  /* 0x0000000704007c0c */ /* 0x000fe2000c7a1270 */
[----:B------:R-:W-:Y:S01]  /*68e0*/  VIADD R4, R5, 0xe ;  /* 0x0000000e05047836 */ /* 0x000fe20000000000 */
[----:B------:R-:W-:Y:S01]  /*68f0*/  LEA.HI.X.SX32 R21, R23, R0, 0x1, P6 ;  /* 0x0000000017157211 */ /* 0x000fe200030f0eff */
[----:B------:R3:W-:Y:S01]  /*6900*/  @P2 STG.E.U8 desc[UR14][R16.64], R27 ;  /* 0x0000001b10002986 */ /* 0x0007e2000c10110e */
[----:B------:R-:W-:-:S02]  /*6910*/  IADD3 R22, P6, R25, R2, RZ ;  /* 0x0000000219167210 */ /* 0x000fc40007fde0ff */
[----:B------:R-:W-:Y:S02]  /*6920*/  PRMT R31, R18, 0x7772, RZ ;  /* 0x00007772121f7816 */ /* 0x000fe400000000ff */
[C---:B------:R-:W-:Y:S01]  /*6930*/  LEA.HI.X.SX32 R23, R25.reuse, R0, 0x1, P6 ;  /* 0x0000000019177211 */ /* 0x040fe200030f0eff */
[----:B------:R-:W-:Y:S01]  /*6940*/  VIADD R25, R25, UR6 ;  /* 0x0000000619197c36 */ /* 0x000fe20008000000 */
[----:B------:R-:W-:Y:S01]  /*6950*/  ISETP.LT.AND P4, PT, R4, UR7, !P0 ;  /* 0x0000000704007c0c */ /* 0x000fe2000c781270 */
[----:B------:R-:W-:Y:S01]  /*6960*/  VIADD R4, R5, 0xf ;  /* 0x0000000f05047836 */ /* 0x000fe20000000000 */
[----:B--2---:R-:W-:Y:S01]  /*6970*/  PRMT R29, R18, 0x7773, RZ ;  /* 0x00007773121d7816 */ /* 0x004fe200000000ff */
[----:B------:R-:W-:Y:S01]  /*6980*/  @P1 STG.E.U8 desc[UR14][R20.64], R31 ;  /* 0x0000001f14001986 */ /* 0x000fe2000c10110e */
[C---:B------:R-:W-:Y:S01]  /*6990*/  IADD3 R6, P6, R25.reuse, R2, RZ ;  /* 0x0000000219067210 */ /* 0x040fe20007fde0ff */
[----:B---3--:R-:W-:Y:S01]  /*69a0*/  VIADD R17, R25, UR6 ;  /* 0x0000000619117c36 */ /* 0x008fe20008000000 */
[----:B------:R-:W-:Y:S01]  /*69b0*/  PRMT R27, R19, 0x7773, RZ ;  /* 0x00007773131b7816 */ /* 0x000fe200000000ff */
[----:B------:R2:W-:Y:S01]  /*69c0*/  @P5 STG.E.U8 desc[UR14][R22.64], R29 ;  /* 0x0000001d16005986 */ /* 0x0005e2000c10110e */
[----:B------:R-:W-:-:S02]  /*69d0*/  LEA.HI.X.SX32 R7, R25, R0, 0x1, P6 ;  /* 0x0000000019077211 */ /* 0x000fc400030f0eff */
[----:B------:R-:W-:Y:S01]  /*69e0*/  PRMT R25, R19, 0x7772, RZ ;  /* 0x0000777213197816 */ /* 0x000fe200000000ff */
[C---:B------:R-:W-:Y:S01]  /*69f0*/  VIADD R19, R17.reuse, UR6 ;  /* 0x0000000611137c36 */ /* 0x040fe20008000000 */
[----:B------:R-:W-:Y:S02]  /*6a00*/  IADD3 R16, P6, R17, R2, RZ ;  /* 0x0000000211107210 */ /* 0x000fe40007fde0ff */
[----:B------:R-:W-:Y:S01]  /*6a10*/  ISETP.LT.AND P3, PT, R4, UR7, !P0 ;  /* 0x0000000704007c0c */ /* 0x000fe2000c761270 */
[----:B------:R-:W-:Y:S01]  /*6a20*/  VIADD R4, R5, 0x10 ;  /* 0x0000001005047836 */ /* 0x000fe20000000000 */
[----:B------:R-:W-:Y:S01]  /*6a30*/  LEA.HI.X.SX32 R17, R17, R0, 0x1, P6 ;  /* 0x0000000011117211 */ /* 0x000fe200030f0eff */
[----:B------:R3:W-:Y:S01]  /*6a40*/  @P4 STG.E.U8 desc[UR14][R6.64], R25 ;  /* 0x0000001906004986 */ /* 0x0007e2000c10110e */
[C---:B------:R-:W-:Y:S01]  /*6a50*/  IADD3 R18, P6, R19.reuse, R2, RZ ;  /* 0x0000000213127210 */ /* 0x040fe20007fde0ff */
[----:B--2---:R-:W-:Y:S01]  /*6a60*/  VIADD R23, R19, UR6 ;  /* 0x0000000613177c36 */ /* 0x004fe20008000000 */
[----:B------:R-:W-:Y:S01]  /*6a70*/  ISETP.LT.AND P2, PT, R4, UR7, !P0 ;  /* 0x0000000704007c0c */ /* 0x000fe2000c741270 */
[----:B------:R-:W-:Y:S01]  /*6a80*/  VIADD R4, R5, 0x11 ;  /* 0x0000001105047836 */ /* 0x000fe20000000000 */
[----:B------:R-:W-:-:S02]  /*6a90*/  LEA.HI.X.SX32 R19, R19, R0, 0x1, P6 ;  /* 0x0000000013137211 */ /* 0x000fc400030f0eff */
[----:B------:R-:W-:Y:S02]  /*6aa0*/  IADD3 R20, P6, R23, R2, RZ ;  /* 0x0000000217147210 */ /* 0x000fe40007fde0ff */
[----:B------:R-:W-:Y:S01]  /*6ab0*/  ISETP.LT.AND P1, PT, R4, UR7, !P0 ;  /* 0x0000000704007c0c */ /* 0x000fe2000c721270 */
[----:B------:R-:W-:Y:S01]  /*6ac0*/  VIADD R4, R5, 0x12 ;  /* 0x0000001205047836 */ /* 0x000fe20000000000 */
[C---:B------:R-:W-:Y:S01]  /*6ad0*/  LEA.HI.X.SX32 R21, R23.reuse, R0, 0x1, P6 ;  /* 0x0000000017157211 */ /* 0x040fe200030f0eff */
[----:B------:R-:W-:Y:S01]  /*6ae0*/  VIADD R23, R23, UR6 ;  /* 0x0000000617177c36 */ /* 0x000fe20008000000 */
[----:B------:R2:W-:Y:S01]  /*6af0*/  @P3 STG.E.U8 desc[UR14][R16.64], R27 ;  /* 0x0000001b10003986 */ /* 0x0005e2000c10110e */
[----:B0-----:R-:W-:Y:S02]  /*6b00*/  PRMT R29, R12, 0x7770, RZ ;  /* 0x000077700c1d7816 */ /* 0x001fe400000000ff */
[----:B------:R-:W-:Y:S01]  /*6b10*/  ISETP.LT.AND P5, PT, R4, UR7, !P0 ;  /* 0x0000000704007c0c */ /* 0x000fe2000c7a1270 */
[----:B------:R-:W-:Y:S01]  /*6b20*/  VIADD R4, R5, 0x13 ;  /* 0x0000001305047836 */ /* 0x000fe20000000000 */
[----:B---3--:R-:W-:Y:S01]  /*6b30*/  IADD3 R6, P6, R23, R2, RZ ;  /* 0x0000000217067210 */ /* 0x008fe20007fde0ff */
[----:B------:R0:W-:Y:S01]  /*6b40*/  @P2 STG.E.U8 desc[UR14][R18.64], R29 ;  /* 0x0000001d12002986 */ /* 0x0001e2000c10110e */
[----:B------:R-:W-:-:S02]  /*6b50*/  PRMT R31, R12, 0x7771, RZ ;  /* 0x000077710c1f7816 */ /* 0x000fc400000000ff */
[C---:B------:R-:W-:Y:S02]  /*6b60*/  LEA.HI.X.SX32 R7, R23.reuse, R0, 0x1, P6 ;  /* 0x0000000017077211 */ /* 0x040fe400030f0eff */
[----:B------:R-:W-:Y:S01]  /*6b70*/  ISETP.LT.AND P4, PT, R4, UR7, !P0 ;  /* 0x0000000704007c0c */ /* 0x000fe2000c781270 */
[----:B--2---:R-:W-:Y:S01]  /*6b80*/  VIADD R17, R23, UR6 ;  /* 0x0000000617117c36 */ /* 0x004fe20008000000 */
[----:B------:R2:W-:Y:S01]  /*6b90*/  @P1 STG.E.U8 desc[UR14][R20.64], R31 ;  /* 0x0000001f14001986 */ /* 0x0005e2000c10110e */
[----:B------:R-:W-:Y:S01]  /*6ba0*/  VIADD R4, R5, 0x14 ;  /* 0x0000001405047836 */ /* 0x000fe20000000000 */
[----:B------:R-:W-:Y:S02]  /*6bb0*/  PRMT R25, R13, 0x7770, RZ ;  /* 0x000077700d197816 */ /* 0x000fe400000000ff */
[C---:B------:R-:W-:Y:S01]  /*6bc0*/  IADD3 R16, P6, R17.reuse, R2, RZ ;  /* 0x0000000211107210 */ /* 0x040fe20007fde0ff */
[----:B0-----:R-:W-:Y:S01]  /*6bd0*/  VIADD R19, R17, UR6 ;  /* 0x0000000611137c36 */ /* 0x001fe20008000000 */
[----:B------:R-:W-:Y:S01]  /*6be0*/  ISETP.LT.AND P3, PT, R4, UR7, !P0 ;  /* 0x0000000704007c0c */ /* 0x000fe2000c761270 */
[----:B------:R-:W-:Y:S01]  /*6bf0*/  VIADD R4, R5, 0x15 ;  /* 0x0000001505047836 */ /* 0x000fe20000000000 */
[----:B------:R-:W-:Y:S01]  /*6c00*/  LEA.HI.X.SX32 R17, R17, R0, 0x1, P6 ;  /* 0x0000000011117211 */ /* 0x000fe200030f0eff */
[C---:B------:R-:W-:Y:S01]  /*6c10*/  VIADD R23, R19.reuse, UR6 ;  /* 0x0000000613177c36 */ /* 0x040fe20008000000 */
[----:B------:R-:W-:Y:S01]  /*6c20*/  IADD3 R18, P6, R19, R2, RZ ;  /* 0x0000000213127210 */ /* 0x000fe20007fde0ff */
[----:B------:R0:W-:Y:S01]  /*6c30*/  @P5 STG.E.U8 desc[UR14][R6.64], R25 ;  /* 0x0000001906005986 */ /* 0x0001e2000c10110e */
[----:B------:R-:W-:-:S02]  /*6c40*/  PRMT R29, R13, 0x7771, RZ ;  /* 0x000077710d1d7816 */ /* 0x000fc400000000ff */
[----:B------:R-:W-:Y:S02]  /*6c50*/  LEA.HI.X.SX32 R19, R19, R0, 0x1, P6 ;  /* 0x0000000013137211 */ /* 0x000fe400030f0eff */
[----:B--2---:R-:W-:Y:S01]  /*6c60*/  IADD3 R20, P6, R23, R2, RZ ;  /* 0x0000000217147210 */ /* 0x004fe20007fde0ff */
[----:B------:R2:W-:Y:S01]  /*6c70*/  @P4 STG.E.U8 desc[UR14][R16.64], R29 ;  /* 0x0000001d10004986 */ /* 0x0005e2000c10110e */
[----:B------:R-:W-:Y:S01]  /*6c80*/  ISETP.LT.AND P2, PT, R4, UR7, !P0 ;  /* 0x0000000704007c0c */ /* 0x000fe2000c741270 */
[----:B------:R-:W-:Y:S01]  /*6c90*/  VIADD R4, R5, 0x16 ;  /* 0x0000001605047836 */ /* 0x000fe20000000000 */
[C---:B------:R-:W-:Y:S01]  /*6ca0*/  LEA.HI.X.SX32 R21, R23.reuse, R0, 0x1, P6 ;  /* 0x0000000017157211 */ /* 0x040fe200030f0eff */
[----:B------:R-:W-:Y:S01]  /*6cb0*/  VIADD R23, R23, UR6 ;  /* 0x0000000617177c36 */ /* 0x000fe20008000000 */
[----:B------:R-:W-:Y:S02]  /*6cc0*/  PRMT R27, R14, 0x7770, RZ ;  /* 0x000077700e1b7816 */ /* 0x000fe400000000ff */
[----:B------:R-:W-:Y:S01]  /*6cd0*/  ISETP.LT.AND P1, PT, R4, UR7, !P0 ;  /* 0x0000000704007c0c */ /* 0x000fe2000c721270 */
[----:B------:R-:W-:Y:S01]  /*6ce0*/  VIADD R4, R5, 0x17 ;  /* 0x0000001705047836 */ /* 0x000fe20000000000 */
[C---:B0-----:R-:W-:Y:S01]  /*6cf0*/  IADD3 R6, P6, R23.reuse, R2, RZ ;  /* 0x0000000217067210 */ /* 0x041fe20007fde0ff */
[----:B------:R0:W-:Y:S01]  /*6d00*/  @P3 STG.E.U8 desc[UR14][R18.64], R27 ;  /* 0x0000001b12003986 */ /* 0x0001e2000c10110e */
[----:B------:R-:W-:Y:S01]  /*6d10*/  PRMT R25, R14, 0x7771, RZ ;  /* 0x000077710e197816 */ /* 0x000fe200000000ff */
[C---:B--2---:R-:W-:Y:S01]  /*6d20*/  VIADD R17, R23.reuse, UR6 ;  /* 0x0000000617117c36 */ /* 0x044fe20008000000 */
[----:B------:R-:W-:-:S02]  /*6d30*/  LEA.HI.X.SX32 R7, R23, R0, 0x1, P6 ;  /* 0x0000000017077211 */ /* 0x000fc400030f0eff */
[----:B------:R-:W-:Y:S01]  /*6d40*/  ISETP.LT.AND P5, PT, R4, UR7, !P0 ;  /* 0x0000000704007c0c */ /* 0x000fe2000c7a1270 */
[----:B------:R-:W-:Y:S01]  /*6d50*/  VIADD R4, R5, 0x18 ;  /* 0x0000001805047836 */ /* 0x000fe20000000000 */
[----:B------:R-:W-:Y:S01]  /*6d60*/  IADD3 R16, P6, R17, R2, RZ ;  /* 0x0000000211107210 */ /* 0x000fe20007fde0ff */
[----:B------:R2:W-:Y:S01]  /*6d70*/  @P2 STG.E.U8 desc[UR14][R20.64], R25 ;  /* 0x0000001914002986 */ /* 0x0005e2000c10110e */
[----:B------:R-:W-:Y:S02]  /*6d80*/  PRMT R29, R15, 0x7771, RZ ;  /* 0x000077710f1d7816 */ /* 0x000fe400000000ff */
[----:B------:R-:W-:Y:S01]  /*6d90*/  ISETP.LT.AND P4, PT, R4, UR7, !P0 ;  /* 0x0000000704007c0c */ /* 0x000fe2000c781270 */
[C---:B0-----:R-:W-:Y:S01]  /*6da0*/  VIADD R19, R17.reuse, UR6 ;  /* 0x0000000611137c36 */ /* 0x041fe20008000000 */
[----:B------:R-:W-:Y:S01]  /*6db0*/  LEA.HI.X.SX32 R17, R17, R0, 0x1, P6 ;  /* 0x0000000011117211 */ /* 0x000fe200030f0eff */
[----:B------:R-:W-:Y:S01]  /*6dc0*/  VIADD R4, R5, 0x19 ;  /* 0x0000001905047836 */ /* 0x000fe20000000000 */
[----:B------:R-:W-:Y:S01]  /*6dd0*/  PRMT R27, R15, 0x7770, RZ ;  /* 0x000077700f1b7816 */ /* 0x000fe200000000ff */
[C---:B------:R-:W-:Y:S01]  /*6de0*/  VIADD R23, R19.reuse, UR6 ;  /* 0x0000000613177c36 */ /* 0x040fe20008000000 */
[----:B------:R-:W-:-:S02]  /*6df0*/  IADD3 R18, P6, R19, R2, RZ ;  /* 0x0000000213127210 */ /* 0x000fc40007fde0ff */
[----:B------:R-:W-:Y:S01]  /*6e00*/  ISETP.LT.AND P3, PT, R4, UR7, !P0 ;  /* 0x0000000704007c0c */ /* 0x000fe2000c761270 */
[----:B------:R0:W-:Y:S01]  /*6e10*/  @P1 STG.E.U8 desc[UR14][R6.64], R27 ;  /* 0x0000001b06001986 */ /* 0x0001e2000c10110e */
[----:B------:R-:W-:Y:S01]  /*6e20*/  LEA.HI.X.SX32 R19, R19, R0, 0x1, P6 ;  /* 0x0000000013137211 */ /* 0x000fe200030f0eff */
[----:B------:R-:W-:Y:S01]  /*6e30*/  VIADD R4, R5, 0x1a ;  /* 0x0000001a05047836 */ /* 0x000fe20000000000 */
[C---:B--2---:R-:W-:Y:S01]  /*6e40*/  IADD3 R20, P6, R23.reuse, R2, RZ ;  /* 0x0000000217147210 */ /* 0x044fe20007fde0ff */
[----:B------:R2:W-:Y:S01]  /*6e50*/  @P5 STG.E.U8 desc[UR14][R16.64], R29 ;  /* 0x0000001d10005986 */ /* 0x0005e2000c10110e */
[----:B------:R-:W-:Y:S02]  /*6e60*/  PRMT R25, R12, 0x7772, RZ ;  /* 0x000077720c197816 */ /* 0x000fe400000000ff */
[C---:B------:R-:W-:Y:S01]  /*6e70*/  LEA.HI.X.SX32 R21, R23.reuse, R0, 0x1, P6 ;  /* 0x0000000017157211 */ /* 0x040fe200030f0eff */
[----:B------:R-:W-:Y:S01]  /*6e80*/  VIADD R23, R23, UR6 ;  /* 0x0000000617177c36 */ /* 0x000fe20008000000 */
[----:B------:R-:W-:Y:S01]  /*6e90*/  ISETP.LT.AND P2, PT, R4, UR7, !P0 ;  /* 0x0000000704007c0c */ /* 0x000fe2000c741270 */
[----:B------:R3:W-:Y:S01]  /*6ea0*/  @P4 STG.E.U8 desc[UR14][R18.64], R25 ;  /* 0x0000001912004986 */ /* 0x0007e2000c10110e */
[----:B------:R-:W-:Y:S01]  /*6eb0*/  VIADD R4, R5, 0x1b ;  /* 0x0000001b05047836 */ /* 0x000fe20000000000 */
[----:B0-----:R-:W-:-:S02]  /*6ec0*/  PRMT R27, R12, 0x7773, RZ ;  /* 0x000077730c1b7816 */ /* 0x001fc400000000ff */
[C---:B------:R-:W-:Y:S01]  /*6ed0*/  IADD3 R6, P6, R23.reuse, R2, RZ ;  /* 0x0000000217067210 */ /* 0x040fe20007fde0ff */
[C---:B--2---:R-:W-:Y:S02]  /*6ee0*/  VIADD R17, R23.reuse, UR6 ;  /* 0x0000000617117c36 */ /* 0x044fe40008000000 */
[----:B------:R0:W-:Y:S01]  /*6ef0*/  @P3 STG.E.U8 desc[UR14][R20.64], R27 ;  /* 0x0000001b14003986 */ /* 0x0001e2000c10110e */
[----:B------:R-:W-:Y:S02]  /*6f00*/  LEA.HI.X.SX32 R7, R23, R0, 0x1, P6 ;  /* 0x0000000017077211 */ /* 0x000fe400030f0eff */
[----:B------:R-:W-:Y:S02]  /*6f10*/  PRMT R23, R13, 0x7773, RZ ;  /* 0x000077730d177816 */ /* 0x000fe400000000ff */
[C---:B------:R-:W-:Y:S01]  /*6f20*/  IADD3 R12, P6, R17.reuse, R2, RZ ;  /* 0x00000002110c7210 */ /* 0x040fe20007fde0ff */
[----:B---3--:R-:W-:Y:S01]  /*6f30*/  VIADD R19, R17, UR6 ;  /* 0x0000000611137c36 */ /* 0x008fe20008000000 */
[----:B------:R-:W-:-:S02]  /*6f40*/  PRMT R25, R13, 0x7772, RZ ;  /* 0x000077720d197816 */ /* 0x000fc400000000ff */
[----:B------:R-:W-:Y:S02]  /*6f50*/  LEA.HI.X.SX32 R13, R17, R0, 0x1, P6 ;  /* 0x00000000110d7211 */ /* 0x000fe400030f0eff */
[----:B------:R-:W-:Y:S01]  /*6f60*/  ISETP.LT.AND P1, PT, R4, UR7, !P0 ;  /* 0x0000000704007c0c */ /* 0x000fe2000c721270 */
[C---:B0-----:R-:W-:Y:S01]  /*6f70*/  VIADD R21, R19.reuse, UR6 ;  /* 0x0000000613157c36 */ /* 0x041fe20008000000 */
[----:B------:R-:W-:Y:S01]  /*6f80*/  IADD3 R16, P6, R19, R2, RZ ;  /* 0x0000000213107210 */ /* 0x000fe20007fde0ff */
[----:B------:R-:W-:Y:S01]  /*6f90*/  VIADD R4, R5, 0x1c ;  /* 0x0000001c05047836 */ /* 0x000fe20000000000 */
[----:B------:R0:W-:Y:S01]  /*6fa0*/  @P2 STG.E.U8 desc[UR14][R6.64], R25 ;  /* 0x0000001906002986 */ /* 0x0001e2000c10110e */
[----:B------:R-:W-:Y:S02]  /*6fb0*/  PRMT R27, R14, 0x7772, RZ ;  /* 0x000077720e1b7816 */ /* 0x000fe400000000ff */
[----:B------:R-:W-:Y:S02]  /*6fc0*/  LEA.HI.X.SX32 R17, R19, R0, 0x1, P6 ;  /* 0x0000000013117211 */ /* 0x000fe400030f0eff */
[----:B------:R-:W-:-:S02]  /*6fd0*/  IADD3 R18, P6, R21, R2, RZ ;  /* 0x0000000215127210 */ /* 0x000fc40007fde0ff */
        /* <DEDUP_REMOVED lines=8> */
[----:B------:R-:W-:Y:S02]  /*7060*/  IADD3 R6, P6, R21, R2, RZ ;  /* 0x0000000215067210 */ /* 0x000fe40007fde0ff */
[----:B-1----:R-:W-:-:S02]  /*7070*/  PRMT R29, R9, 0x7773, RZ ;  /* 0x00007773091d7816 */ /* 0x002fc400000000ff */
[----:B------:R-:W-:Y:S01]  /*7080*/  ISETP.LT.AND P3, PT, R4, UR7, !P0 ;  /* 0x0000000704007c0c */ /* 0x000fe2000c761270 */
[----:B------:R0:W-:Y:S01]  /*7090*/  @P5 STG.E.U8 desc[UR14][R16.64], R27 ;  /* 0x0000001b10005986 */ /* 0x0001e2000c10110e */
[C---:B------:R-:W-:Y:S01]  /*70a0*/  LEA.HI.X.SX32 R7, R21.reuse, R0, 0x1, P6 ;  /* 0x0000000015077211 */ /* 0x040fe200030f0eff */
[----:B--2---:R-:W-:Y:S01]  /*70b0*/  VIADD R13, R21, UR6 ;  /* 0x00000006150d7c36 */ /* 0x004fe20008000000 */
[----:B------:R-:W-:Y:S01]  /*70c0*/  PRMT R23, R15, 0x7773, RZ ;  /* 0x000077730f177816 */ /* 0x000fe200000000ff */
[----:B------:R-:W-:Y:S01]  /*70d0*/  VIADD R4, R5, 0x1f ;  /* 0x0000001f05047836 */ /* 0x000fe20000000000 */
[----:B------:R-:W-:Y:S01]  /*70e0*/  PRMT R21, R15, 0x7772, RZ ;  /* 0x000077720f157816 */ /* 0x000fe200000000ff */
[----:B------:R1:W-:Y:S01]  /*70f0*/  @P4 STG.E.U8 desc[UR14][R18.64], R25 ;  /* 0x0000001912004986 */ /* 0x0003e2000c10110e */
[----:B------:R-:W-:Y:S02]  /*7100*/  IADD3 R12, P6, R13, R2, RZ ;  /* 0x000000020d0c7210 */ /* 0x000fe40007fde0ff */
[----:B------:R-:W-:Y:S01]  /*7110*/  ISETP.LT.AND P2, PT, R4, UR7, !P0 ;  /* 0x0000000704007c0c */ /* 0x000fe2000c741270 */
[----:B------:R-:W-:-:S02]  /*7120*/  VIADD R4, R5, 0x20 ;  /* 0x0000002005047836 */ /* 0x000fc40000000000 */
[C---:B0-----:R-:W-:Y:S01]  /*7130*/  VIADD R17, R13.reuse, UR6 ;  /* 0x000000060d117c36 */ /* 0x041fe20008000000 */
[----:B------:R-:W-:Y:S01]  /*7140*/  LEA.HI.X.SX32 R13, R13, R0, 0x1, P6 ;  /* 0x000000000d0d7211 */ /* 0x000fe200030f0eff */
[----:B------:R0:W-:Y:S01]  /*7150*/  @P3 STG.E.U8 desc[UR14][R6.64], R21 ;  /* 0x0000001506003986 */ /* 0x0001e2000c10110e */
[----:B------:R-:W-:Y:S01]  /*7160*/  ISETP.LT.AND P1, PT, R4, UR7, !P0 ;  /* 0x0000000704007c0c */ /* 0x000fe2000c721270 */
[----:B------:R-:W-:Y:S01]  /*7170*/  VIADD R4, R5, 0x21 ;  /* 0x0000002105047836 */ /* 0x000fe20000000000 */
[C---:B------:R-:W-:Y:S02]  /*7180*/  IADD3 R14, P6, R17.reuse, R2, RZ ;  /* 0x00000002110e7210 */ /* 0x040fe40007fde0ff */
[----:B------:R-:W-:Y:S02]  /*7190*/  PRMT R27, R8, 0x7770, RZ ;  /* 0x00007770081b7816 */ /* 0x000fe400000000ff */
[C---:B------:R-:W-:Y:S01]  /*71a0*/  LEA.HI.X.SX32 R15, R17.reuse, R0, 0x1, P6 ;  /* 0x00000000110f7211 */ /* 0x040fe200030f0eff */
[----:B------:R-:W-:Y:S01]  /*71b0*/  VIADD R17, R17, UR6 ;  /* 0x0000000611117c36 */ /* 0x000fe20008000000 */
[----:B------:R-:W-:Y:S01]  /*71c0*/  ISETP.LT.AND P5, PT, R4, UR7, !P0 ;  /* 0x0000000704007c0c */ /* 0x000fe2000c7a1270 */
[----:B------:R2:W-:Y:S01]  /*71d0*/  @P2 STG.E.U8 desc[UR14][R12.64], R23 ;  /* 0x000000170c002986 */ /* 0x0005e2000c10110e */
[----:B------:R-:W-:Y:S01]  /*71e0*/  VIADD R4, R5, 0x22 ;  /* 0x0000002205047836 */ /* 0x000fe20000000000 */
[----:B-1----:R-:W-:Y:S01]  /*71f0*/  PRMT R25, R9, 0x7770, RZ ;  /* 0x0000777009197816 */ /* 0x002fe200000000ff */
[C---:B------:R-:W-:Y:S01]  /*7200*/  VIADD R19, R17.reuse, UR6 ;  /* 0x0000000611137c36 */ /* 0x040fe20008000000 */
[----:B0-----:R-:W-:Y:S01]  /*7210*/  IADD3 R6, P6, R17, R2, RZ ;  /* 0x0000000211067210 */ /* 0x001fe20007fde0ff */
[----:B------:R0:W-:Y:S01]  /*7220*/  @P1 STG.E.U8 desc[UR14][R14.64], R27 ;  /* 0x0000001b0e001986 */ /* 0x0001e2000c10110e */
[----:B------:R-:W-:Y:S01]  /*7230*/  ISETP.LT.AND P4, PT, R4, UR7, !P0 ;  /* 0x0000000704007c0c */ /* 0x000fe2000c781270 */
[----:B------:R-:W-:Y:S01]  /*7240*/  VIADD R4, R5, 0x23 ;  /* 0x0000002305047836 */ /* 0x000fe20000000000 */
[----:B------:R-:W-:Y:S01]  /*7250*/  LEA.HI.X.SX32 R7, R17, R0, 0x1, P6 ;  /* 0x0000000011077211 */ /* 0x000fe200030f0eff */
[----:B------:R-:W-:Y:S01]  /*7260*/  VIADD R17, R19, UR6 ;  /* 0x0000000613117c36 */ /* 0x000fe20008000000 */
[----:B------:R-:W-:-:S02]  /*7270*/  PRMT R21, R9, 0x7771, RZ ;  /* 0x0000777109157816 */ /* 0x000fc400000000ff */
[----:B--2---:R-:W-:Y:S02]  /*7280*/  IADD3 R12, P6, R19, R2, RZ ;  /* 0x00000002130c7210 */ /* 0x004fe40007fde0ff */
[----:B------:R-:W-:Y:S01]  /*7290*/  ISETP.LT.AND P3, PT, R4, UR7, !P0 ;  /* 0x0000000704007c0c */ /* 0x000fe2000c761270 */
[----:B------:R-:W-:Y:S01]  /*72a0*/  VIADD R4, R5, 0x24 ;  /* 0x0000002405047836 */ /* 0x000fe20000000000 */
[----:B------:R-:W-:Y:S01]  /*72b0*/  LEA.HI.X.SX32 R13, R19, R0, 0x1, P6 ;  /* 0x00000000130d7211 */ /* 0x000fe200030f0eff */
[C---:B------:R-:W-:Y:S01]  /*72c0*/  VIADD R19, R17.reuse, UR6 ;  /* 0x0000000611137c36 */ /* 0x040fe20008000000 */
[C---:B0-----:R-:W-:Y:S02]  /*72d0*/  IADD3 R14, P6, R17.reuse, R2, RZ ;  /* 0x00000002110e7210 */ /* 0x041fe40007fde0ff */
[----:B------:R-:W-:Y:S02]  /*72e0*/  PRMT R23, R8, 0x7771, RZ ;  /* 0x0000777108177816 */ /* 0x000fe400000000ff */
[----:B------:R-:W-:-:S02]  /*72f0*/  LEA.HI.X.SX32 R15, R17, R0, 0x1, P6 ;  /* 0x00000000110f7211 */ /* 0x000fc400030f0eff */
[----:B------:R-:W-:Y:S01]  /*7300*/  IADD3 R16, P6, R19, R2, RZ ;  /* 0x0000000213107210 */ /* 0x000fe20007fde0ff */
[----:B------:R0:W-:Y:S01]  /*7310*/  @P5 STG.E.U8 desc[UR14][R6.64], R23 ;  /* 0x0000001706005986 */ /* 0x0001e2000c10110e */
[----:B------:R-:W-:Y:S01]  /*7320*/  ISETP.LT.AND P2, PT, R4, UR7, !P0 ;  /* 0x0000000704007c0c */ /* 0x000fe2000c741270 */
[----:B------:R-:W-:Y:S01]  /*7330*/  VIADD R4, R5, 0x25 ;  /* 0x0000002505047836 */ /* 0x000fe20000000000 */
[C---:B------:R-:W-:Y:S01]  /*7340*/  LEA.HI.X.SX32 R17, R19.reuse, R0, 0x1, P6 ;  /* 0x0000000013117211 */ /* 0x040fe200030f0eff */
[----:B------:R-:W-:Y:S01]  /*7350*/  VIADD R19, R19, UR6 ;  /* 0x0000000613137c36 */ /* 0x000fe20008000000 */
[----:B------:R1:W-:Y:S01]  /*7360*/  @P4 STG.E.U8 desc[UR14][R12.64], R25 ;  /* 0x000000190c004986 */ /* 0x0003e2000c10110e */
[----:B------:R-:W-:Y:S02]  /*7370*/  PRMT R27, R10, 0x7772, RZ ;  /* 0x000077720a1b7816 */ /* 0x000fe400000000ff */
[----:B------:R-:W-:Y:S01]  /*7380*/  ISETP.LT.AND P1, PT, R4, UR7, !P0 ;  /* 0x0000000704007c0c */ /* 0x000fe2000c721270 */
[----:B------:R-:W-:Y:S01]  /*7390*/  VIADD R4, R5, 0x26 ;  /* 0x0000002605047836 */ /* 0x000fe20000000000 */
[----:B------:R2:W-:Y:S01]  /*73a0*/  @P3 STG.E.U8 desc[UR14][R14.64], R21 ;  /* 0x000000150e003986 */ /* 0x0005e2000c10110e */
[----:B0-----:R-:W-:-:S03]  /*73b0*/  IADD3 R6, P6, R19, R2, RZ ;  /* 0x0000000213067210 */ /* 0x001fc60007fde0ff */
[----:B------:R-:W-:Y:S01]  /*73c0*/  ISETP.LT.AND P5, PT, R4, UR7, !P0 ;  /* 0x0000000704007c0c */ /* 0x000fe2000c7a1270 */
[----:B------:R-:W-:Y:S01]  /*73d0*/  VIADD R4, R5, 0x27 ;  /* 0x0000002705047836 */ /* 0x000fe20000000000 */
[C---:B------:R-:W-:Y:S01]  /*73e0*/  LEA.HI.X.SX32 R7, R19.reuse, R0, 0x1, P6 ;  /* 0x0000000013077211 */ /* 0x040fe200030f0eff */
[----:B-1----:R-:W-:Y:S01]  /*73f0*/  VIADD R13, R19, UR6 ;  /* 0x00000006130d7c36 */ /* 0x002fe20008000000 */
[----:B------:R-:W-:Y:S02]  /*7400*/  PRMT R23, R10, 0x7770, RZ ;  /* 0x000077700a177816 */ /* 0x000fe400000000ff */
[----:B------:R-:W-:Y:S01]  /*7410*/  ISETP.LT.AND P4, PT, R4, UR7, !P0 ;  /* 0x0000000704007c0c */ /* 0x000fe2000c781270 */
[----:B------:R-:W-:Y:S01]  /*7420*/  VIADD R4, R5, 0x28 ;  /* 0x0000002805047836 */ /* 0x000fe20000000000 */
[C---:B------:R-:W-:Y:S01]  /*7430*/  IADD3 R12, P6, R13.reuse, R2, RZ ;  /* 0x000000020d0c7210 */ /* 0x040fe20007fde0ff */
[----:B--2---:R-:W-:Y:S01]  /*7440*/  VIADD R15, R13, UR6 ;  /* 0x000000060d0f7c36 */ /* 0x004fe20008000000 */
[----:B------:R0:W-:Y:S01]  /*7450*/  @P2 STG.E.U8 desc[UR14][R16.64], R23 ;  /* 0x0000001710002986 */ /* 0x0001e2000c10110e */
[----:B------:R-:W-:-:S02]  /*7460*/  PRMT R21, R10, 0x7771, RZ ;  /* 0x000077710a157816 */ /* 0x000fc400000000ff */
[----:B------:R-:W-:Y:S01]  /*7470*/  LEA.HI.X.SX32 R13, R13, R0, 0x1, P6 ;  /* 0x000000000d0d7211 */ /* 0x000fe200030f0eff */
[C---:B------:R-:W-:Y:S01]  /*7480*/  VIADD R19, R15.reuse, UR6 ;  /* 0x000000060f137c36 */ /* 0x040fe20008000000 */
[----:B------:R-:W-:Y:S01]  /*7490*/  IADD3 R14, P6, R15, R2, RZ ;  /* 0x000000020f0e7210 */ /* 0x000fe20007fde0ff */
[----:B------:R1:W-:Y:S01]  /*74a0*/  @P1 STG.E.U8 desc[UR14][R6.64], R21 ;  /* 0x0000001506001986 */ /* 0x0003e2000c10110e */
[----:B------:R-:W-:Y:S02]  /*74b0*/  PRMT R25, R11, 0x7770, RZ ;  /* 0x000077700b197816 */ /* 0x000fe400000000ff */
[----:B------:R-:W-:Y:S02]  /*74c0*/  LEA.HI.X.SX32 R15, R15, R0, 0x1, P6 ;  /* 0x000000000f0f7211 */ /* 0x000fe400030f0eff */
[----:B------:R-:W-:Y:S01]  /*74d0*/  ISETP.LT.AND P3, PT, R4, UR7, !P0 ;  /* 0x0000000704007c0c */ /* 0x000fe2000c761270 */
[----:B------:R2:W-:Y:S01]  /*74e0*/  @P5 STG.E.U8 desc[UR14][R12.64], R25 ;  /* 0x000000190c005986 */ /* 0x0005e2000c10110e */
[----:B0-----:R-:W-:Y:S01]  /*74f0*/  IADD3 R16, P6, R19, R2, RZ ;  /* 0x0000000213107210 */ /* 0x001fe20007fde0ff */
[----:B------:R-:W-:Y:S01]  /*7500*/  VIADD R4, R5, 0x29 ;  /* 0x0000002905047836 */ /* 0x000fe20000000000 */
[----:B------:R-:W-:-:S02]  /*7510*/  PRMT R23, R11, 0x7771, RZ ;  /* 0x000077710b177816 */ /* 0x000fc400000000ff */
[C---:B------:R-:W-:Y:S01]  /*7520*/  LEA.HI.X.SX32 R17, R19.reuse, R0, 0x1, P6 ;  /* 0x0000000013117211 */ /* 0x040fe200030f0eff */
[----:B------:R-:W-:Y:S01]  /*7530*/  VIADD R19, R19, UR6 ;  /* 0x0000000613137c36 */ /* 0x000fe20008000000 */
[----:B-1----:R-:W-:Y:S01]  /*7540*/  PRMT R21, R8, 0x7772, RZ ;  /* 0x0000777208157816 */ /* 0x002fe200000000ff */
[----:B------:R0:W-:Y:S01]  /*7550*/  @P4 STG.E.U8 desc[UR14][R14.64], R23 ;  /* 0x000000170e004986 */ /* 0x0001e2000c10110e */
[----:B------:R-:W-:Y:S01]  /*7560*/  ISETP.LT.AND P2, PT, R4, UR7, !P0 ;  /* 0x0000000704007c0c */ /* 0x000fe2000c741270 */
[----:B------:R-:W-:Y:S01]  /*7570*/  VIADD R4, R5, 0x2a ;  /* 0x0000002a05047836 */ /* 0x000fe20000000000 */
[C---:B------:R-:W-:Y:S01]  /*7580*/  IADD3 R6, P6, R19.reuse, R2, RZ ;  /* 0x0000000213067210 */ /* 0x040fe20007fde0ff */
[----:B--2---:R-:W-:Y:S01]  /*7590*/  VIADD R13, R19, UR6 ;  /* 0x00000006130d7c36 */ /* 0x004fe20008000000 */
[----:B------:R1:W-:Y:S01]  /*75a0*/  @P3 STG.E.U8 desc[UR14][R16.64], R21 ;  /* 0x0000001510003986 */ /* 0x0003e2000c10110e */
[----:B------:R-:W-:Y:S02]  /*75b0*/  PRMT R25, R9, 0x7772, RZ ;  /* 0x0000777209197816 */ /* 0x000fe400000000ff */
[----:B------:R-:W-:-:S02]  /*75c0*/  LEA.HI.X.SX32 R7, R19, R0, 0x1, P6 ;  /* 0x0000000013077211 */ /* 0x000fc400030f0eff */
[C---:B------:R-:W-:Y:S01]  /*75d0*/  IADD3 R18, P6, R13.reuse, R2, RZ ;  /* 0x000000020d127210 */ /* 0x040fe20007fde0ff */
[----:B0-----:R-:W-:Y:S01]  /*75e0*/  VIADD R15, R13, UR6 ;  /* 0x000000060d0f7c36 */ /* 0x001fe20008000000 */
[----:B------:R-:W-:Y:S01]  /*75f0*/  ISETP.LT.AND P1, PT, R4, UR7, !P0 ;  /* 0x0000000704007c0c */ /* 0x000fe2000c721270 */
[----:B------:R-:W-:Y:S01]  /*7600*/  VIADD R4, R5, 0x2b ;  /* 0x0000002b05047836 */ /* 0x000fe20000000000 */
[----:B------:R-:W-:Y:S02]  /*7610*/  LEA.HI.X.SX32 R19, R13, R0, 0x1, P6 ;  /* 0x000000000d137211 */ /* 0x000fe400030f0eff */
[C---:B-1----:R-:W-:Y:S01]  /*7620*/  IADD3 R16, P6, R15.reuse, R2, RZ ;  /* 0x000000020f107210 */ /* 0x042fe20007fde0ff */
[C---:B------:R-:W-:Y:S01]  /*7630*/  VIADD R21, R15.reuse, UR6 ;  /* 0x000000060f157c36 */ /* 0x040fe20008000000 */
[----:B------:R-:W-:Y:S02]  /*7640*/  PRMT R23, R8, 0x7773, RZ ;  /* 0x0000777308177816 */ /* 0x000fe400000000ff */
[----:B------:R-:W-:-:S02]  /*7650*/  LEA.HI.X.SX32 R17, R15, R0, 0x1, P6 ;  /* 0x000000000f117211 */ /* 0x000fc400030f0eff */
[----:B------:R0:W1:Y:S01]  /*7660*/  LDS.128 R12, [R3] ;  /* 0x00000000030c7984 */ /* 0x0000620000000c00 */
[----:B------:R-:W-:Y:S01]  /*7670*/  ISETP.LT.AND P5, PT, R4, UR7, !P0 ;  /* 0x0000000704007c0c */ /* 0x000fe2000c7a1270 */
[----:B------:R-:W-:Y:S01]  /*7680*/  VIADD R4, R5, 0x2c ;  /* 0x0000002c05047836 */ /* 0x000fe20000000000 */
[----:B------:R-:W-:Y:S01]  /*7690*/  IADD3 R8, P6, R21, R2, RZ ;  /* 0x0000000215087210 */ /* 0x000fe20007fde0ff */
[----:B------:R2:W-:Y:S03]  /*76a0*/  @P2 STG.E.U8 desc[UR14][R6.64], R23 ;  /* 0x0000001706002986 */ /* 0x0005e6000c10110e */
[----:B------:R-:W-:Y:S01]  /*76b0*/  ISETP.LT.AND P4, PT, R4, UR7, !P0 ;  /* 0x0000000704007c0c */ /* 0x000fe2000c781270 */
[----:B------:R-:W-:Y:S01]  /*76c0*/  VIADD R4, R5, 0x2d ;  /* 0x0000002d05047836 */ /* 0x000fe20000000000 */
[----:B------:R-:W-:Y:S01]  /*76d0*/  LEA.HI.X.SX32 R9, R21, R0, 0x1, P6 ;  /* 0x0000000015097211 */ /* 0x000fe200030f0eff */
[----:B------:R3:W-:Y:S01]  /*76e0*/  @P1 STG.E.U8 desc[UR14][R18.64], R25 ;  /* 0x0000001912001986 */ /* 0x0007e2000c10110e */
[----:B0-----:R-:W-:-:S02]  /*76f0*/  VIADD R3, R5, 0x32 ;  /* 0x0000003205037836 */ /* 0x001fc40000000000 */
[----:B------:R-:W-:Y:S01]  /*7700*/  ISETP.LT.AND P3, PT, R4, UR7, !P0 ;  /* 0x0000000704007c0c */ /* 0x000fe2000c761270 */
[----:B------:R-:W-:Y:S01]  /*7710*/  VIADD R4, R5, 0x2e ;  /* 0x0000002e05047836 */ /* 0x000fe20000000000 */
[----:B------:R0:W-:Y:S01]  /*7720*/  @P5 STG.E.U8 desc[UR14][R16.64], R29 ;  /* 0x0000001d10005986 */ /* 0x0001e2000c10110e */
[----:B--2---:R-:W-:Y:S01]  /*7730*/  VIADD R23, R21, UR6 ;  /* 0x0000000615177c36 */ /* 0x004fe20008000000 */
[----:B------:R-:W-:Y:S02]  /*7740*/  PRMT R21, R11, 0x7773, RZ ;  /* 0x000077730b157816 */ /* 0x000fe400000000ff */
[----:B------:R-:W-:Y:S01]  /*7750*/  ISETP.LT.AND P2, PT, R4, UR7, !P0 ;  /* 0x0000000704007c0c */ /* 0x000fe2000c741270 */
[----:B------:R-:W-:Y:S01]  /*7760*/  VIADD R4, R5, 0x2f ;  /* 0x0000002f05047836 */ /* 0x000fe20000000000 */
[----:B------:R-:W-:Y:S01]  /*7770*/  IADD3 R6, P6, R23, R2, RZ ;  /* 0x0000000217067210 */ /* 0x000fe20007fde0ff */
[----:B------:R2:W-:Y:S01]  /*7780*/  @P4 STG.E.U8 desc[UR14][R8.64], R27 ;  /* 0x0000001b08004986 */ /* 0x0005e2000c10110e */
[----:B---3--:R-:W-:-:S02]  /*7790*/  PRMT R25, R10, 0x7773, RZ ;  /* 0x000077730a197816 */ /* 0x008fc400000000ff */
[C---:B------:R-:W-:Y:S01]  /*77a0*/  LEA.HI.X.SX32 R7, R23.reuse, R0, 0x1, P6 ;  /* 0x0000000017077211 */ /* 0x040fe200030f0eff */
[----:B------:R-:W-:Y:S01]  /*77b0*/  VIADD R23, R23, UR6 ;  /* 0x0000000617177c36 */ /* 0x000fe20008000000 */
[----:B------:R-:W-:Y:S01]  /*77c0*/  ISETP.LT.AND P1, PT, R4, UR7, !P0 ;  /* 0x0000000704007c0c */ /* 0x000fe2000c721270 */
[----:B------:R-:W-:Y:S02]  /*77d0*/  VIADD R4, R5, 0x30 ;  /* 0x0000003005047836 */ /* 0x000fe40000000000 */
[C---:B------:R-:W-:Y:S01]  /*77e0*/  VIADD R19, R23.reuse, UR6 ;  /* 0x0000000617137c36 */ /* 0x040fe20008000000 */
[----:B0-----:R-:W-:Y:S01]  /*77f0*/  IADD3 R16, P6, R23, R2, RZ ;  /* 0x0000000217107210 */ /* 0x001fe20007fde0ff */
[----:B------:R0:W-:Y:S01]  /*7800*/  @P3 STG.E.U8 desc[UR14][R6.64], R25 ;  /* 0x0000001906003986 */ /* 0x0001e2000c10110e */
[----:B------:R-:W-:Y:S01]  /*7810*/  ISETP.LT.AND P3, PT, R3, UR7, !P0 ;  /* 0x0000000703007c0c */ /* 0x000fe2000c761270 */
[----:B------:R-:W-:Y:S01]  /*7820*/  VIADD R3, R5, 0x33 ;  /* 0x0000003305037836 */ /* 0x000fe20000000000 */
[----:B------:R-:W-:-:S02]  /*7830*/  LEA.HI.X.SX32 R17, R23, R0, 0x1, P6 ;  /* 0x0000000017117211 */ /* 0x000fc400030f0eff */
[----:B------:R-:W-:Y:S01]  /*7840*/  PRMT R23, R11, 0x7772, RZ ;  /* 0x000077720b177816 */ /* 0x000fe200000000ff */
[C---:B------:R-:W-:Y:S01]  /*7850*/  VIADD R11, R19.reuse, UR6 ;  /* 0x00000006130b7c36 */ /* 0x040fe20008000000 */
[----:B--2---:R-:W-:Y:S02]  /*7860*/  IADD3 R8, P6, R19, R2, RZ ;  /* 0x0000000213087210 */ /* 0x004fe40007fde0ff */
[----:B------:R-:W-:Y:S01]  /*7870*/  ISETP.LT.AND P5, PT, R4, UR7, !P0 ;  /* 0x0000000704007c0c */ /* 0x000fe2000c7a1270 */
[----:B------:R-:W-:Y:S01]  /*7880*/  VIADD R4, R5, 0x31 ;  /* 0x0000003105047836 */ /* 0x000fe20000000000 */
[----:B------:R-:W-:Y:S01]  /*7890*/  LEA.HI.X.SX32 R9, R19, R0, 0x1, P6 ;  /* 0x0000000013097211 */ /* 0x000fe200030f0eff */
[C---:B------:R-:W-:Y:S01]  /*78a0*/  VIADD R19, R11.reuse, UR6 ;  /* 0x000000060b137c36 */ /* 0x040fe20008000000 */
[----:B0-----:R-:W-:Y:S01]  /*78b0*/  IADD3 R6, P6, R11, R2, RZ ;  /* 0x000000020b067210 */ /* 0x001fe20007fde0ff */
[----:B------:R0:W-:Y:S01]  /*78c0*/  @P2 STG.E.U8 desc[UR14][R16.64], R23 ;  /* 0x0000001710002986 */ /* 0x0001e2000c10110e */
[----:B------:R-:W-:Y:S01]  /*78d0*/  ISETP.LT.AND P2, PT, R3, UR7, !P0 ;  /* 0x0000000703007c0c */ /* 0x000fe2000c741270 */
[----:B------:R-:W-:Y:S01]  /*78e0*/  VIADD R3, R5, 0x34 ;  /* 0x0000003405037836 */ /* 0x000fe20000000000 */
[----:B------:R-:W-:Y:S01]  /*78f0*/  LEA.HI.X.SX32 R7, R11, R0, 0x1, P6 ;  /* 0x000000000b077211 */ /* 0x000fe200030f0eff */
[----:B------:R2:W-:Y:S01]  /*7900*/  @P1 STG.E.U8 desc[UR14][R8.64], R21 ;  /* 0x0000001508001986 */ /* 0x0005e2000c10110e */
[----:B------:R-:W-:-:S02]  /*7910*/  IADD3 R10, P6, R19, R2, RZ ;  /* 0x00000002130a7210 */ /* 0x000fc40007fde0ff */
[----:B------:R-:W-:Y:S02]  /*7920*/  ISETP.LT.AND P4, PT, R4, UR7, !P0 ;  /* 0x0000000704007c0c */ /* 0x000fe4000c781270 */
[C---:B-1----:R-:W-:Y:S02]  /*7930*/  PRMT R25, R12.reuse, 0x7770, RZ ;  /* 0x000077700c197816 */ /* 0x042fe400000000ff */
        /* <DEDUP_REMOVED lines=8> */
[C---:B--2---:R-:W-:Y:S01]  /*79c0*/  IADD3 R8, P6, R19.reuse, R2, RZ ;  /* 0x0000000213087210 */ /* 0x044fe20007fde0ff */
[----:B------:R-:W-:Y:S01]  /*79d0*/  VIADD R17, R19, UR6 ;  /* 0x0000000613117c36 */ /* 0x000fe20008000000 */
[----:B------:R0:W-:Y:S01]  /*79e0*/  @P4 STG.E.U8 desc[UR14][R10.64], R23 ;  /* 0x000000170a004986 */ /* 0x0001e2000c10110e */
[----:B------:R-:W-:-:S02]  /*79f0*/  PRMT R27, R13, 0x7770, RZ ;  /* 0x000077700d1b7816 */ /* 0x000fc400000000ff */
[----:B------:R-:W-:Y:S01]  /*7a00*/  LEA.HI.X.SX32 R9, R19, R0, 0x1, P6 ;  /* 0x0000000013097211 */ /* 0x000fe200030f0eff */
[----:B------:R-:W-:Y:S01]  /*7a10*/  VIADD R19, R17, UR6 ;  /* 0x0000000611137c36 */ /* 0x000fe20008000000 */
[----:B------:R-:W-:Y:S01]  /*7a20*/  ISETP.LT.AND P4, PT, R3, UR7, !P0 ;  /* 0x0000000703007c0c */ /* 0x000fe2000c781270 */
[----:B------:R-:W-:Y:S01]  /*7a30*/  VIADD R3, R5, 0x37 ;  /* 0x0000003705037836 */ /* 0x000fe20000000000 */
[----:B-1----:R-:W-:Y:S01]  /*7a40*/  IADD3 R6, P6, R17, R2, RZ ;  /* 0x0000000211067210 */ /* 0x002fe20007fde0ff */
[----:B------:R-:W-:Y:S01]  /*7a50*/  @P3 STG.E.U8 desc[UR14][R8.64], R27 ;  /* 0x0000001b08003986 */ /* 0x000fe2000c10110e */
[----:B------:R-:W-:Y:S01]  /*7a60*/  VIADD R21, R19, UR6 ;  /* 0x0000000613157c36 */ /* 0x000fe20008000000 */
[----:B------:R-:W-:Y:S02]  /*7a70*/  PRMT R25, R13, 0x7771, RZ ;  /* 0x000077710d197816 */ /* 0x000fe400000000ff */
[----:B------:R-:W-:Y:S02]  /*7a80*/  LEA.HI.X.SX32 R7, R17, R0, 0x1, P6 ;  /* 0x0000000011077211 */ /* 0x000fe400030f0eff */
[----:B0-----:R-:W-:-:S02]  /*7a90*/  IADD3 R10, P6, R19, R2, RZ ;  /* 0x00000002130a7210 */ /* 0x001fc40007fde0ff */
[----:B------:R-:W-:Y:S01]  /*7aa0*/  ISETP.LT.AND P3, PT, R3, UR7, !P0 ;  /* 0x0000000703007c0c */ /* 0x000fe2000c761270 */
[----:B------:R-:W-:Y:S01]  /*7ab0*/  VIADD R3, R5, 0x38 ;  /* 0x0000003805037836 */ /* 0x000fe20000000000 */
[----:B------:R-:W-:Y:S01]  /*7ac0*/  LEA.HI.X.SX32 R11, R19, R0, 0x1, P6 ;  /* 0x00000000130b7211 */ /* 0x000fe200030f0eff */
[----:B------:R0:W-:Y:S01]  /*7ad0*/  @P2 STG.E.U8 desc[UR14][R6.64], R25 ;  /* 0x0000001906002986 */ /* 0x0001e2000c10110e */
[----:B------:R-:W-:Y:S02]  /*7ae0*/  IADD3 R16, P6, R21, R2, RZ ;  /* 0x0000000215107210 */ /* 0x000fe40007fde0ff */
[C---:B------:R-:W-:Y:S02]  /*7af0*/  PRMT R23, R14.reuse, 0x7770, RZ ;  /* 0x000077700e177816 */ /* 0x040fe400000000ff */
[----:B------:R-:W-:Y:S01]  /*7b00*/  ISETP.LT.AND P2, PT, R3, UR7, !P0 ;  /* 0x0000000703007c0c */ /* 0x000fe2000c741270 */
[----:B------:R-:W-:Y:S01]  /*7b10*/  VIADD R3, R5, 0x39 ;  /* 0x0000003905037836 */ /* 0x000fe20000000000 */
[C---:B------:R-:W-:Y:S01]  /*7b20*/  LEA.HI.X.SX32 R17, R21.reuse, R0, 0x1, P6 ;  /* 0x0000000015117211 */ /* 0x040fe200030f0eff */
[----:B------:R-:W-:Y:S01]  /*7b30*/  VIADD R21, R21, UR6 ;  /* 0x0000000615157c36 */ /* 0x000fe20008000000 */
[----:B------:R1:W-:Y:S01]  /*7b40*/  @P1 STG.E.U8 desc[UR14][R10.64], R23 ;  /* 0x000000170a001986 */ /* 0x0003e2000c10110e */
[----:B------:R-:W-:-:S02]  /*7b50*/  PRMT R19, R14, 0x7771, RZ ;  /* 0x000077710e137816 */ /* 0x000fc400000000ff */
[----:B------:R-:W-:Y:S01]  /*7b60*/  ISETP.LT.AND P1, PT, R3, UR7, !P0 ;  /* 0x0000000703007c0c */ /* 0x000fe2000c721270 */
[----:B------:R-:W-:Y:S01]  /*7b70*/  VIADD R3, R5, 0x3a ;  /* 0x0000003a05037836 */ /* 0x000fe20000000000 */
[C---:B0-----:R-:W-:Y:S01]  /*7b80*/  IADD3 R6, P6, R21.reuse, R2, RZ ;  /* 0x0000000215067210 */ /* 0x041fe20007fde0ff */
[----:B------:R-:W-:Y:S01]  /*7b90*/  VIADD R9, R21, UR6 ;  /* 0x0000000615097c36 */ /* 0x000fe20008000000 */
[----:B------:R0:W-:Y:S01]  /*7ba0*/  @P5 STG.E.U8 desc[UR14][R16.64], R19 ;  /* 0x0000001310005986 */ /* 0x0001e2000c10110e */
[----:B------:R-:W-:Y:S02]  /*7bb0*/  PRMT R25, R15, 0x7770, RZ ;  /* 0x000077700f197816 */ /* 0x000fe400000000ff */
[----:B------:R-:W-:Y:S01]  /*7bc0*/  ISETP.LT.AND P5, PT, R3, UR7, !P0 ;  /* 0x0000000703007c0c */ /* 0x000fe2000c7a1270 */
[----:B------:R-:W-:Y:S01]  /*7bd0*/  VIADD R3, R5, 0x3b ;  /* 0x0000003b05037836 */ /* 0x000fe20000000000 */
[----:B------:R-:W-:Y:S01]  /*7be0*/  LEA.HI.X.SX32 R7, R21, R0, 0x1, P6 ;  /* 0x0000000015077211 */ /* 0x000fe200030f0eff */
[C---:B-1----:R-:W-:Y:S01]  /*7bf0*/  VIADD R11, R9.reuse, UR6 ;  /* 0x00000006090b7c36 */ /* 0x042fe20008000000 */
[----:B------:R-:W-:-:S02]  /*7c00*/  IADD3 R8, P6, R9, R2, RZ ;  /* 0x0000000209087210 */ /* 0x000fc40007fde0ff */
[----:B------:R-:W-:Y:S01]  /*7c10*/  PRMT R23, R15, 0x7771, RZ ;  /* 0x000077710f177816 */ /* 0x000fe200000000ff */
[----:B------:R1:W-:Y:S01]  /*7c20*/  @P4 STG.E.U8 desc[UR14][R6.64], R25 ;  /* 0x0000001906004986 */ /* 0x0003e2000c10110e */
[----:B------:R-:W-:Y:S01]  /*7c30*/  LEA.HI.X.SX32 R9, R9, R0, 0x1, P6 ;  /* 0x0000000009097211 */ /* 0x000fe200030f0eff */
[----:B0-----:R-:W-:Y:S01]  /*7c40*/  VIADD R17, R11, UR6 ;  /* 0x000000060b117c36 */ /* 0x001fe20008000000 */
[----:B------:R-:W-:Y:S01]  /*7c50*/  ISETP.LT.AND P4, PT, R3, UR7, !P0 ;  /* 0x0000000703007c0c */ /* 0x000fe2000c781270 */
[----:B------:R-:W-:Y:S01]  /*7c60*/  VIADD R3, R5, 0x3c ;  /* 0x0000003c05037836 */ /* 0x000fe20000000000 */
[----:B------:R-:W-:Y:S01]  /*7c70*/  IADD3 R10, P6, R11, R2, RZ ;  /* 0x000000020b0a7210 */ /* 0x000fe20007fde0ff */
[----:B------:R0:W-:Y:S01]  /*7c80*/  @P3 STG.E.U8 desc[UR14][R8.64], R23 ;  /* 0x0000001708003986 */ /* 0x0001e2000c10110e */
[----:B------:R-:W-:Y:S01]  /*7c90*/  VIADD R19, R17, UR6 ;  /* 0x0000000611137c36 */ /* 0x000fe20008000000 */
[----:B------:R-:W-:Y:S02]  /*7ca0*/  PRMT R21, R12, 0x7772, RZ ;  /* 0x000077720c157816 */ /* 0x000fe400000000ff */
[----:B------:R-:W-:-:S02]  /*7cb0*/  LEA.HI.X.SX32 R11, R11, R0, 0x1, P6 ;  /* 0x000000000b0b7211 */ /* 0x000fc400030f0eff */
[----:B------:R-:W-:Y:S01]  /*7cc0*/  ISETP.LT.AND P3, PT, R3, UR7, !P0 ;  /* 0x0000000703007c0c */ /* 0x000fe2000c761270 */
[----:B------:R-:W-:Y:S01]  /*7cd0*/  VIADD R3, R5, 0x3d ;  /* 0x0000003d05037836 */ /* 0x000fe20000000000 */
[----:B------:R-:W-:Y:S01]  /*7ce0*/  IADD3 R16, P6, R17, R2, RZ ;  /* 0x0000000211107210 */ /* 0x000fe20007fde0ff */
[----:B------:R2:W-:Y:S01]  /*7cf0*/  @P2 STG.E.U8 desc[UR14][R10.64], R21 ;  /* 0x000000150a002986 */ /* 0x0005e2000c10110e */
[----:B-1----:R-:W-:Y:S01]  /*7d00*/  PRMT R25, R12, 0x7773, RZ ;  /* 0x000077730c197816 */ /* 0x002fe200000000ff */
[----:B------:R-:W-:Y:S01]  /*7d10*/  VIADD R12, R5, 0x3e ;  /* 0x0000003e050c7836 */ /* 0x000fe20000000000 */
[----:B------:R-:W-:Y:S01]  /*7d20*/  LEA.HI.X.SX32 R17, R17, R0, 0x1, P6 ;  /* 0x0000000011117211 */ /* 0x000fe200030f0eff */
[----:B0-----:R-:W-:Y:S01]  /*7d30*/  VIADD R9, R19, UR6 ;  /* 0x0000000613097c36 */ /* 0x001fe20008000000 */
[----:B------:R-:W-:Y:S02]  /*7d40*/  ISETP.LT.AND P2, PT, R3, UR7, !P0 ;  /* 0x0000000703007c0c */ /* 0x000fe4000c741270 */
[-C--:B------:R-:W-:Y:S01]  /*7d50*/  IADD3 R6, P6, R19, R2.reuse, RZ ;  /* 0x0000000213067210 */ /* 0x080fe20007fde0ff */
[C---:B------:R-:W-:Y:S01]  /*7d60*/  VIADD R3, R9.reuse, UR6 ;  /* 0x0000000609037c36 */ /* 0x040fe20008000000 */
[----:B------:R0:W-:Y:S01]  /*7d70*/  @P1 STG.E.U8 desc[UR14][R16.64], R25 ;  /* 0x0000001910001986 */ /* 0x0001e2000c10110e */
[----:B------:R-:W-:-:S02]  /*7d80*/  IADD3 R8, P1, R9, R2, RZ ;  /* 0x0000000209087210 */ /* 0x000fc40007f3e0ff */
[----:B------:R-:W-:Y:S01]  /*7d90*/  LEA.HI.X.SX32 R7, R19, R0, 0x1, P6 ;  /* 0x0000000013077211 */ /* 0x000fe200030f0eff */
[C---:B------:R-:W-:Y:S01]  /*7da0*/  VIADD R19, R3.reuse, UR6 ;  /* 0x0000000603137c36 */ /* 0x040fe20008000000 */
[----:B--2---:R-:W-:Y:S02]  /*7db0*/  IADD3 R10, P6, R3, R2, RZ ;  /* 0x00000002030a7210 */ /* 0x004fe40007fde0ff */
[-C--:B------:R-:W-:Y:S01]  /*7dc0*/  LEA.HI.X.SX32 R9, R9, R0.reuse, 0x1, P1 ;  /* 0x0000000009097211 */ /* 0x080fe200008f0eff */
[----:B------:R-:W-:Y:S01]  /*7dd0*/  VIADD R21, R19, UR6 ;  /* 0x0000000613157c36 */ /* 0x000fe20008000000 */
[----:B------:R-:W-:Y:S01]  /*7de0*/  LEA.HI.X.SX32 R11, R3, R0, 0x1, P6 ;  /* 0x00000000030b7211 */ /* 0x000fe200030f0eff */
[----:B------:R-:W-:Y:S01]  /*7df0*/  VIADD R3, R5, 0x3f ;  /* 0x0000003f05037836 */ /* 0x000fe20000000000 */
[-C--:B------:R-:W-:Y:S01]  /*7e00*/  IADD3 R4, P6, R19, R2.reuse, RZ ;  /* 0x0000000213047210 */ /* 0x080fe20007fde0ff */
[C---:B------:R-:W-:Y:S01]  /*7e10*/  VIADD R23, R21.reuse, UR6 ;  /* 0x0000000615177c36 */ /* 0x040fe20008000000 */
[----:B0-----:R-:W-:-:S02]  /*7e20*/  IADD3 R16, P1, R21, R2, RZ ;  /* 0x0000000215107210 */ /* 0x001fc40007f3e0ff */
[-C--:B------:R-:W-:Y:S02]  /*7e30*/  LEA.HI.X.SX32 R5, R19, R0.reuse, 0x1, P6 ;  /* 0x0000000013057211 */ /* 0x080fe400030f0eff */
[----:B------:R-:W-:Y:S02]  /*7e40*/  LEA.HI.X.SX32 R17, R21, R0, 0x1, P1 ;  /* 0x0000000015117211 */ /* 0x000fe400008f0eff */
[----:B------:R-:W-:Y:S02]  /*7e50*/  IADD3 R2, P6, R23, R2, RZ ;  /* 0x0000000217027210 */ /* 0x000fe40007fde0ff */
[----:B------:R-:W-:Y:S02]  /*7e60*/  ISETP.LT.AND P1, PT, R12, UR7, !P0 ;  /* 0x000000070c007c0c */ /* 0x000fe4000c721270 */
[----:B------:R-:W-:Y:S02]  /*7e70*/  ISETP.LT.AND P0, PT, R3, UR7, !P0 ;  /* 0x0000000703007c0c */ /* 0x000fe4000c701270 */
[----:B------:R-:W-:-:S02]  /*7e80*/  LEA.HI.X.SX32 R3, R23, R0, 0x1, P6 ;  /* 0x0000000017037211 */ /* 0x000fc400030f0eff */
[C---:B------:R-:W-:Y:S02]  /*7e90*/  PRMT R25, R13.reuse, 0x7772, RZ ;  /* 0x000077720d197816 */ /* 0x040fe400000000ff */
[----:B------:R-:W-:Y:S02]  /*7ea0*/  PRMT R23, R13, 0x7773, RZ ;  /* 0x000077730d177816 */ /* 0x000fe400000000ff */
[C---:B------:R-:W-:Y:S01]  /*7eb0*/  PRMT R21, R14.reuse, 0x7772, RZ ;  /* 0x000077720e157816 */ /* 0x040fe200000000ff */
[----:B------:R0:W-:Y:S01]  /*7ec0*/  @P5 STG.E.U8 desc[UR14][R6.64], R25 ;  /* 0x0000001906005986 */ /* 0x0001e2000c10110e */
[----:B------:R-:W-:Y:S02]  /*7ed0*/  PRMT R19, R14, 0x7773, RZ ;  /* 0x000077730e137816 */ /* 0x000fe400000000ff */
[C---:B------:R-:W-:Y:S01]  /*7ee0*/  PRMT R13, R15.reuse, 0x7773, RZ ;  /* 0x000077730f0d7816 */ /* 0x040fe200000000ff */
[----:B------:R0:W-:Y:S01]  /*7ef0*/  @P4 STG.E.U8 desc[UR14][R8.64], R23 ;  /* 0x0000001708004986 */ /* 0x0001e2000c10110e */
[----:B------:R-:W-:-:S03]  /*7f00*/  PRMT R15, R15, 0x7772, RZ ;  /* 0x000077720f0f7816 */ /* 0x000fc600000000ff */
[----:B------:R0:W-:Y:S04]  /*7f10*/  @P3 STG.E.U8 desc[UR14][R10.64], R21 ;  /* 0x000000150a003986 */ /* 0x0001e8000c10110e */
[----:B------:R0:W-:Y:S04]  /*7f20*/  @P2 STG.E.U8 desc[UR14][R4.64], R19 ;  /* 0x0000001304002986 */ /* 0x0001e8000c10110e */
[----:B------:R0:W-:Y:S01]  /*7f30*/  @P1 STG.E.U8 desc[UR14][R16.64], R15 ;  /* 0x0000000f10001986 */ /* 0x0001e2000c10110e */
[----:B------:R-:W-:Y:S05]  /*7f40*/  @!P0 EXIT ;  /* 0x000000000000894d */ /* 0x000fea0003800000 */
[----:B------:R-:W-:Y:S01]  /*7f50*/  STG.E.U8 desc[UR14][R2.64], R13 ;  /* 0x0000000d02007986 */ /* 0x000fe2000c10110e */
[----:B------:R-:W-:Y:S05]  /*7f60*/  EXIT ;  /* 0x000000000000794d */ /* 0x000fea0003800000 */
.L_x_3:
[----:B------:R-:W-:-:S00]  /*7f70*/  BRA `(.L_x_3) ;  /* 0xfffffffc00fc7947 */ /* 0x000fc0000383ffff */
[----:B------:R-:W-:-:S00]  /*7f80*/  NOP ;  /* 0x0000000000007918 */ /* 0x000fc00000000000 */
[----:B------:R-:W-:-:S00]  /*7f90*/  NOP ;  /* 0x0000000000007918 */ /* 0x000fc00000000000 */
[----:B------:R-:W-:-:S00]  /*7fa0*/  NOP ;  /* 0x0000000000007918 */ /* 0x000fc00000000000 */
[----:B------:R-:W-:-:S00]  /*7fb0*/  NOP ;  /* 0x0000000000007918 */ /* 0x000fc00000000000 */
[----:B------:R-:W-:-:S00]  /*7fc0*/  NOP ;  /* 0x0000000000007918 */ /* 0x000fc00000000000 */
[----:B------:R-:W-:-:S00]  /*7fd0*/  NOP ;  /* 0x0000000000007918 */ /* 0x000fc00000000000 */
[----:B------:R-:W-:-:S00]  /*7fe0*/  NOP ;  /* 0x0000000000007918 */ /* 0x000fc00000000000 */
[----:B------:R-:W-:-:S00]  /*7ff0*/  NOP ;  /* 0x0000000000007918 */ /* 0x000fc00000000000 */
.L_x_4:


//--------------------- .nv.shared.matmul_kernel  --------------------------
	.section	.nv.shared.matmul_kernel,"aw",@nobits
	.sectionflags	@""
	.align	16
	.zero		1024


//--------------------- .nv.shared.reserved.0     --------------------------
	.section	.nv.shared.reserved.0,"aw",@nobits
	.weak		__nv_reservedSMEM_offset_0_alias
	.size		__nv_reservedSMEM_offset_0_alias, 0, 0
	.other		__nv_reservedSMEM_offset_0_alias,@"STO_CUDA_RESERVED_SHARED STV_DEFAULT"
__nv_reservedSMEM_offset_0_alias:
	.zero		0


//--------------------- .nv.constant0.matmul_kernel --------------------------
	.section	.nv.constant0.matmul_kernel,"a",@progbits
	.sectionflags	@""
	.align	4
.nv.constant0.matmul_kernel:
	.zero		608


//--------------------- SYMBOLS --------------------------

	.type		.nv.reservedSmem.offset0,@object
	.size		.nv.reservedSmem.offset0,0x4
